//
// Generated by NVIDIA NVVM Compiler
//
// Compiler Build ID: CL-36424714
// Cuda compilation tools, release 13.0, V13.0.88
// Based on NVVM 20.0.0
//

.version 9.0
.target sm_100
.address_size 64

	// .globl	_Z12shiftLettersPh
.const .align 4 .u32 shiftAmount;
// _ZZ18countLettersSharedPhPjmE18sharedLetterCounts has been demoted
// _ZZ21countLettersRegistersPhPjmE18sharedLetterCounts has been demoted

.visible .entry _Z12shiftLettersPh(
	.param .u64 .ptr .align 1 _Z12shiftLettersPh_param_0
)
{
	.reg .b16 	%rs<4>;
	.reg .b32 	%r<5>;
	.reg .b64 	%rd<5>;

	ld.param.u64 	%rd1, [_Z12shiftLettersPh_param_0];
	cvta.to.global.u64 	%rd2, %rd1;
	mov.u32 	%r1, %ctaid.x;
	mov.u32 	%r2, %ntid.x;
	mov.u32 	%r3, %tid.x;
	mad.lo.s32 	%r4, %r1, %r2, %r3;
	cvt.u64.u32 	%rd3, %r4;
	add.s64 	%rd4, %rd2, %rd3;
	ld.global.u8 	%rs1, [%rd4];
	ld.const.u8 	%rs2, [shiftAmount];
	sub.s16 	%rs3, %rs1, %rs2;
	st.global.u8 	[%rd4], %rs3;
	ret;

}
	// .globl	_Z18countLettersSharedPhPjm
.visible .entry _Z18countLettersSharedPhPjm(
	.param .u64 .ptr .align 1 _Z18countLettersSharedPhPjm_param_0,
	.param .u64 .ptr .align 1 _Z18countLettersSharedPhPjm_param_1,
	.param .u64 _Z18countLettersSharedPhPjm_param_2
)
{
	.reg .pred 	%p<13>;
	.reg .b16 	%rs<30>;
	.reg .b32 	%r<143>;
	.reg .b64 	%rd<51>;
	// demoted variable
	.shared .align 4 .b8 _ZZ18countLettersSharedPhPjmE18sharedLetterCounts[46592];
	ld.param.u64 	%rd30, [_Z18countLettersSharedPhPjm_param_0];
	ld.param.u64 	%rd27, [_Z18countLettersSharedPhPjm_param_1];
	ld.param.u64 	%rd28, [_Z18countLettersSharedPhPjm_param_2];
	cvta.to.global.u64 	%rd1, %rd30;
	mov.u32 	%r1, %tid.x;
	mov.u32 	%r13, _ZZ18countLettersSharedPhPjmE18sharedLetterCounts;
	mad.lo.s32 	%r2, %r1, 104, %r13;
	mov.b64 	%rd42, -1;
	mov.u32 	%r140, %r2;
$L__BB1_1:
	mov.b32 	%r14, 0;
	st.shared.u32 	[%r140], %r14;
	add.s64 	%rd42, %rd42, 1;
	add.s32 	%r140, %r140, 4;
	setp.lt.u64 	%p1, %rd42, 25;
	@%p1 bra 	$L__BB1_1;
	bar.sync 	0;
	cvt.u64.u32 	%rd4, %r1;
	mul.lo.s64 	%rd5, %rd28, %rd4;
	setp.eq.s64 	%p2, %rd28, 0;
	@%p2 bra 	$L__BB1_15;
	and.b64  	%rd6, %rd28, 15;
	setp.lt.u64 	%p3, %rd28, 16;
	mov.b64 	%rd46, 0;
	@%p3 bra 	$L__BB1_6;
	and.b64  	%rd46, %rd28, -16;
	add.s64 	%rd32, %rd5, %rd1;
	add.s64 	%rd43, %rd32, 7;
	mov.u64 	%rd44, %rd46;
$L__BB1_5:
	.pragma "nounroll";
	ld.global.u8 	%rs1, [%rd43+-7];
	mul.wide.u16 	%r15, %rs1, 4;
	add.s32 	%r16, %r2, %r15;
	ld.shared.u32 	%r17, [%r16];
	add.s32 	%r18, %r17, 1;
	st.shared.u32 	[%r16], %r18;
	ld.global.u8 	%rs2, [%rd43+-6];
	mul.wide.u16 	%r19, %rs2, 4;
	add.s32 	%r20, %r2, %r19;
	ld.shared.u32 	%r21, [%r20];
	add.s32 	%r22, %r21, 1;
	st.shared.u32 	[%r20], %r22;
	ld.global.u8 	%rs3, [%rd43+-5];
	mul.wide.u16 	%r23, %rs3, 4;
	add.s32 	%r24, %r2, %r23;
	ld.shared.u32 	%r25, [%r24];
	add.s32 	%r26, %r25, 1;
	st.shared.u32 	[%r24], %r26;
	ld.global.u8 	%rs4, [%rd43+-4];
	mul.wide.u16 	%r27, %rs4, 4;
	add.s32 	%r28, %r2, %r27;
	ld.shared.u32 	%r29, [%r28];
	add.s32 	%r30, %r29, 1;
	st.shared.u32 	[%r28], %r30;
	ld.global.u8 	%rs5, [%rd43+-3];
	mul.wide.u16 	%r31, %rs5, 4;
	add.s32 	%r32, %r2, %r31;
	ld.shared.u32 	%r33, [%r32];
	add.s32 	%r34, %r33, 1;
	st.shared.u32 	[%r32], %r34;
	ld.global.u8 	%rs6, [%rd43+-2];
	mul.wide.u16 	%r35, %rs6, 4;
	add.s32 	%r36, %r2, %r35;
	ld.shared.u32 	%r37, [%r36];
	add.s32 	%r38, %r37, 1;
	st.shared.u32 	[%r36], %r38;
	ld.global.u8 	%rs7, [%rd43+-1];
	mul.wide.u16 	%r39, %rs7, 4;
	add.s32 	%r40, %r2, %r39;
	ld.shared.u32 	%r41, [%r40];
	add.s32 	%r42, %r41, 1;
	st.shared.u32 	[%r40], %r42;
	ld.global.u8 	%rs8, [%rd43];
	mul.wide.u16 	%r43, %rs8, 4;
	add.s32 	%r44, %r2, %r43;
	ld.shared.u32 	%r45, [%r44];
	add.s32 	%r46, %r45, 1;
	st.shared.u32 	[%r44], %r46;
	ld.global.u8 	%rs9, [%rd43+1];
	mul.wide.u16 	%r47, %rs9, 4;
	add.s32 	%r48, %r2, %r47;
	ld.shared.u32 	%r49, [%r48];
	add.s32 	%r50, %r49, 1;
	st.shared.u32 	[%r48], %r50;
	ld.global.u8 	%rs10, [%rd43+2];
	mul.wide.u16 	%r51, %rs10, 4;
	add.s32 	%r52, %r2, %r51;
	ld.shared.u32 	%r53, [%r52];
	add.s32 	%r54, %r53, 1;
	st.shared.u32 	[%r52], %r54;
	ld.global.u8 	%rs11, [%rd43+3];
	mul.wide.u16 	%r55, %rs11, 4;
	add.s32 	%r56, %r2, %r55;
	ld.shared.u32 	%r57, [%r56];
	add.s32 	%r58, %r57, 1;
	st.shared.u32 	[%r56], %r58;
	ld.global.u8 	%rs12, [%rd43+4];
	mul.wide.u16 	%r59, %rs12, 4;
	add.s32 	%r60, %r2, %r59;
	ld.shared.u32 	%r61, [%r60];
	add.s32 	%r62, %r61, 1;
	st.shared.u32 	[%r60], %r62;
	ld.global.u8 	%rs13, [%rd43+5];
	mul.wide.u16 	%r63, %rs13, 4;
	add.s32 	%r64, %r2, %r63;
	ld.shared.u32 	%r65, [%r64];
	add.s32 	%r66, %r65, 1;
	st.shared.u32 	[%r64], %r66;
	ld.global.u8 	%rs14, [%rd43+6];
	mul.wide.u16 	%r67, %rs14, 4;
	add.s32 	%r68, %r2, %r67;
	ld.shared.u32 	%r69, [%r68];
	add.s32 	%r70, %r69, 1;
	st.shared.u32 	[%r68], %r70;
	ld.global.u8 	%rs15, [%rd43+7];
	mul.wide.u16 	%r71, %rs15, 4;
	add.s32 	%r72, %r2, %r71;
	ld.shared.u32 	%r73, [%r72];
	add.s32 	%r74, %r73, 1;
	st.shared.u32 	[%r72], %r74;
	ld.global.u8 	%rs16, [%rd43+8];
	mul.wide.u16 	%r75, %rs16, 4;
	add.s32 	%r76, %r2, %r75;
	ld.shared.u32 	%r77, [%r76];
	add.s32 	%r78, %r77, 1;
	st.shared.u32 	[%r76], %r78;
	add.s64 	%rd44, %rd44, -16;
	add.s64 	%rd43, %rd43, 16;
	setp.ne.s64 	%p4, %rd44, 0;
	@%p4 bra 	$L__BB1_5;
$L__BB1_6:
	setp.eq.s64 	%p5, %rd6, 0;
	@%p5 bra 	$L__BB1_15;
	and.b64  	%rd14, %rd28, 7;
	setp.lt.u64 	%p6, %rd6, 8;
	@%p6 bra 	$L__BB1_9;
	add.s64 	%rd33, %rd46, %rd5;
	add.s64 	%rd34, %rd1, %rd33;
	ld.global.u8 	%rs17, [%rd34];
	mul.wide.u16 	%r79, %rs17, 4;
	add.s32 	%r80, %r2, %r79;
	ld.shared.u32 	%r81, [%r80];
	add.s32 	%r82, %r81, 1;
	st.shared.u32 	[%r80], %r82;
	ld.global.u8 	%rs18, [%rd34+1];
	mul.wide.u16 	%r83, %rs18, 4;
	add.s32 	%r84, %r2, %r83;
	ld.shared.u32 	%r85, [%r84];
	add.s32 	%r86, %r85, 1;
	st.shared.u32 	[%r84], %r86;
	ld.global.u8 	%rs19, [%rd34+2];
	mul.wide.u16 	%r87, %rs19, 4;
	add.s32 	%r88, %r2, %r87;
	ld.shared.u32 	%r89, [%r88];
	add.s32 	%r90, %r89, 1;
	st.shared.u32 	[%r88], %r90;
	ld.global.u8 	%rs20, [%rd34+3];
	mul.wide.u16 	%r91, %rs20, 4;
	add.s32 	%r92, %r2, %r91;
	ld.shared.u32 	%r93, [%r92];
	add.s32 	%r94, %r93, 1;
	st.shared.u32 	[%r92], %r94;
	ld.global.u8 	%rs21, [%rd34+4];
	mul.wide.u16 	%r95, %rs21, 4;
	add.s32 	%r96, %r2, %r95;
	ld.shared.u32 	%r97, [%r96];
	add.s32 	%r98, %r97, 1;
	st.shared.u32 	[%r96], %r98;
	ld.global.u8 	%rs22, [%rd34+5];
	mul.wide.u16 	%r99, %rs22, 4;
	add.s32 	%r100, %r2, %r99;
	ld.shared.u32 	%r101, [%r100];
	add.s32 	%r102, %r101, 1;
	st.shared.u32 	[%r100], %r102;
	ld.global.u8 	%rs23, [%rd34+6];
	mul.wide.u16 	%r103, %rs23, 4;
	add.s32 	%r104, %r2, %r103;
	ld.shared.u32 	%r105, [%r104];
	add.s32 	%r106, %r105, 1;
	st.shared.u32 	[%r104], %r106;
	ld.global.u8 	%rs24, [%rd34+7];
	mul.wide.u16 	%r107, %rs24, 4;
	add.s32 	%r108, %r2, %r107;
	ld.shared.u32 	%r109, [%r108];
	add.s32 	%r110, %r109, 1;
	st.shared.u32 	[%r108], %r110;
	add.s64 	%rd46, %rd46, 8;
$L__BB1_9:
	setp.eq.s64 	%p7, %rd14, 0;
	@%p7 bra 	$L__BB1_15;
	and.b64  	%rd48, %rd28, 3;
	setp.lt.u64 	%p8, %rd14, 4;
	@%p8 bra 	$L__BB1_12;
	add.s64 	%rd35, %rd46, %rd5;
	add.s64 	%rd36, %rd1, %rd35;
	ld.global.u8 	%rs25, [%rd36];
	mul.wide.u16 	%r111, %rs25, 4;
	add.s32 	%r112, %r2, %r111;
	ld.shared.u32 	%r113, [%r112];
	add.s32 	%r114, %r113, 1;
	st.shared.u32 	[%r112], %r114;
	ld.global.u8 	%rs26, [%rd36+1];
	mul.wide.u16 	%r115, %rs26, 4;
	add.s32 	%r116, %r2, %r115;
	ld.shared.u32 	%r117, [%r116];
	add.s32 	%r118, %r117, 1;
	st.shared.u32 	[%r116], %r118;
	ld.global.u8 	%rs27, [%rd36+2];
	mul.wide.u16 	%r119, %rs27, 4;
	add.s32 	%r120, %r2, %r119;
	ld.shared.u32 	%r121, [%r120];
	add.s32 	%r122, %r121, 1;
	st.shared.u32 	[%r120], %r122;
	ld.global.u8 	%rs28, [%rd36+3];
	mul.wide.u16 	%r123, %rs28, 4;
	add.s32 	%r124, %r2, %r123;
	ld.shared.u32 	%r125, [%r124];
	add.s32 	%r126, %r125, 1;
	st.shared.u32 	[%r124], %r126;
	add.s64 	%rd46, %rd46, 4;
$L__BB1_12:
	setp.eq.s64 	%p9, %rd48, 0;
	@%p9 bra 	$L__BB1_15;
	add.s64 	%rd37, %rd46, %rd5;
	add.s64 	%rd49, %rd1, %rd37;
$L__BB1_14:
	.pragma "nounroll";
	ld.global.u8 	%rs29, [%rd49];
	mul.wide.u16 	%r127, %rs29, 4;
	add.s32 	%r128, %r2, %r127;
	ld.shared.u32 	%r129, [%r128];
	add.s32 	%r130, %r129, 1;
	st.shared.u32 	[%r128], %r130;
	add.s64 	%rd49, %rd49, 1;
	add.s64 	%rd48, %rd48, -1;
	setp.ne.s64 	%p10, %rd48, 0;
	@%p10 bra 	$L__BB1_14;
$L__BB1_15:
	bar.sync 	0;
	setp.gt.u32 	%p11, %r1, 25;
	@%p11 bra 	$L__BB1_20;
	mad.lo.s32 	%r5, %r1, -100, %r2;
	ld.shared.u32 	%r142, [%r5];
	shl.b32 	%r131, %r1, 2;
	add.s32 	%r133, %r131, %r13;
	add.s32 	%r141, %r133, 208;
	mov.b64 	%rd50, 448;
$L__BB1_17:
	ld.shared.u32 	%r134, [%r141+-104];
	add.s32 	%r135, %r142, %r134;
	ld.shared.u32 	%r136, [%r141];
	add.s32 	%r137, %r135, %r136;
	ld.shared.u32 	%r138, [%r141+104];
	add.s32 	%r10, %r137, %r138;
	add.s64 	%rd50, %rd50, -4;
	setp.eq.s64 	%p12, %rd50, 0;
	@%p12 bra 	$L__BB1_19;
	ld.shared.u32 	%r139, [%r141+208];
	add.s32 	%r142, %r10, %r139;
	add.s32 	%r141, %r141, 416;
	bra.uni 	$L__BB1_17;
$L__BB1_19:
	st.shared.u32 	[%r5], %r10;
	cvta.to.global.u64 	%rd39, %rd27;
	shl.b64 	%rd40, %rd4, 2;
	add.s64 	%rd41, %rd39, %rd40;
	st.global.u32 	[%rd41], %r10;
$L__BB1_20:
	ret;

}
	// .globl	_Z18countLettersGlobalPhPjS0_m
.visible .entry _Z18countLettersGlobalPhPjS0_m(
	.param .u64 .ptr .align 1 _Z18countLettersGlobalPhPjS0_m_param_0,
	.param .u64 .ptr .align 1 _Z18countLettersGlobalPhPjS0_m_param_1,
	.param .u64 .ptr .align 1 _Z18countLettersGlobalPhPjS0_m_param_2,
	.param .u64 _Z18countLettersGlobalPhPjS0_m_param_3
)
{
	.reg .pred 	%p<13>;
	.reg .b16 	%rs<2>;
	.reg .b32 	%r<59>;
	.reg .b64 	%rd<83>;

	ld.param.u64 	%rd28, [_Z18countLettersGlobalPhPjS0_m_param_0];
	ld.param.u64 	%rd25, [_Z18countLettersGlobalPhPjS0_m_param_1];
	ld.param.u64 	%rd29, [_Z18countLettersGlobalPhPjS0_m_param_2];
	ld.param.u64 	%rd26, [_Z18countLettersGlobalPhPjS0_m_param_3];
	cvta.to.global.u64 	%rd1, %rd28;
	cvta.to.global.u64 	%rd2, %rd29;
	mov.u32 	%r1, %tid.x;
	mul.lo.s32 	%r6, %r1, 26;
	mul.wide.u32 	%rd30, %r6, 4;
	add.s64 	%rd3, %rd2, %rd30;
	mov.b64 	%rd76, 0;
$L__BB2_1:
	add.s64 	%rd31, %rd3, %rd76;
	mov.b16 	%rs1, 0;
	st.global.u8 	[%rd31], %rs1;
	add.s64 	%rd5, %rd76, 1;
	setp.lt.u64 	%p1, %rd76, 103;
	mov.u64 	%rd76, %rd5;
	@%p1 bra 	$L__BB2_1;
	bar.sync 	0;
	cvt.u64.u32 	%rd6, %r1;
	mul.lo.s64 	%rd7, %rd26, %rd6;
	setp.eq.s64 	%p2, %rd26, 0;
	@%p2 bra 	$L__BB2_14;
	and.b64  	%rd8, %rd26, 7;
	setp.lt.u64 	%p3, %rd26, 8;
	mov.b64 	%rd80, 0;
	@%p3 bra 	$L__BB2_6;
	and.b64  	%rd80, %rd26, -8;
	add.s64 	%rd33, %rd7, %rd1;
	add.s64 	%rd77, %rd33, 3;
	mov.u64 	%rd78, %rd80;
$L__BB2_5:
	.pragma "nounroll";
	ld.global.u8 	%r7, [%rd77+-3];
	mul.wide.u32 	%rd34, %r7, 4;
	add.s64 	%rd35, %rd3, %rd34;
	ld.global.u32 	%r8, [%rd35];
	add.s32 	%r9, %r8, 1;
	st.global.u32 	[%rd35], %r9;
	ld.global.u8 	%r10, [%rd77+-2];
	mul.wide.u32 	%rd36, %r10, 4;
	add.s64 	%rd37, %rd3, %rd36;
	ld.global.u32 	%r11, [%rd37];
	add.s32 	%r12, %r11, 1;
	st.global.u32 	[%rd37], %r12;
	ld.global.u8 	%r13, [%rd77+-1];
	mul.wide.u32 	%rd38, %r13, 4;
	add.s64 	%rd39, %rd3, %rd38;
	ld.global.u32 	%r14, [%rd39];
	add.s32 	%r15, %r14, 1;
	st.global.u32 	[%rd39], %r15;
	ld.global.u8 	%r16, [%rd77];
	mul.wide.u32 	%rd40, %r16, 4;
	add.s64 	%rd41, %rd3, %rd40;
	ld.global.u32 	%r17, [%rd41];
	add.s32 	%r18, %r17, 1;
	st.global.u32 	[%rd41], %r18;
	ld.global.u8 	%r19, [%rd77+1];
	mul.wide.u32 	%rd42, %r19, 4;
	add.s64 	%rd43, %rd3, %rd42;
	ld.global.u32 	%r20, [%rd43];
	add.s32 	%r21, %r20, 1;
	st.global.u32 	[%rd43], %r21;
	ld.global.u8 	%r22, [%rd77+2];
	mul.wide.u32 	%rd44, %r22, 4;
	add.s64 	%rd45, %rd3, %rd44;
	ld.global.u32 	%r23, [%rd45];
	add.s32 	%r24, %r23, 1;
	st.global.u32 	[%rd45], %r24;
	ld.global.u8 	%r25, [%rd77+3];
	mul.wide.u32 	%rd46, %r25, 4;
	add.s64 	%rd47, %rd3, %rd46;
	ld.global.u32 	%r26, [%rd47];
	add.s32 	%r27, %r26, 1;
	st.global.u32 	[%rd47], %r27;
	ld.global.u8 	%r28, [%rd77+4];
	mul.wide.u32 	%rd48, %r28, 4;
	add.s64 	%rd49, %rd3, %rd48;
	ld.global.u32 	%r29, [%rd49];
	add.s32 	%r30, %r29, 1;
	st.global.u32 	[%rd49], %r30;
	add.s64 	%rd78, %rd78, -8;
	add.s64 	%rd77, %rd77, 8;
	setp.ne.s64 	%p4, %rd78, 0;
	@%p4 bra 	$L__BB2_5;
$L__BB2_6:
	setp.eq.s64 	%p5, %rd8, 0;
	@%p5 bra 	$L__BB2_14;
	and.b64  	%rd16, %rd26, 3;
	setp.lt.u64 	%p6, %rd8, 4;
	@%p6 bra 	$L__BB2_9;
	add.s64 	%rd50, %rd80, %rd7;
	add.s64 	%rd51, %rd1, %rd50;
	ld.global.u8 	%r31, [%rd51];
	mul.wide.u32 	%rd52, %r31, 4;
	add.s64 	%rd53, %rd3, %rd52;
	ld.global.u32 	%r32, [%rd53];
	add.s32 	%r33, %r32, 1;
	st.global.u32 	[%rd53], %r33;
	ld.global.u8 	%r34, [%rd51+1];
	mul.wide.u32 	%rd54, %r34, 4;
	add.s64 	%rd55, %rd3, %rd54;
	ld.global.u32 	%r35, [%rd55];
	add.s32 	%r36, %r35, 1;
	st.global.u32 	[%rd55], %r36;
	ld.global.u8 	%r37, [%rd51+2];
	mul.wide.u32 	%rd56, %r37, 4;
	add.s64 	%rd57, %rd3, %rd56;
	ld.global.u32 	%r38, [%rd57];
	add.s32 	%r39, %r38, 1;
	st.global.u32 	[%rd57], %r39;
	ld.global.u8 	%r40, [%rd51+3];
	mul.wide.u32 	%rd58, %r40, 4;
	add.s64 	%rd59, %rd3, %rd58;
	ld.global.u32 	%r41, [%rd59];
	add.s32 	%r42, %r41, 1;
	st.global.u32 	[%rd59], %r42;
	add.s64 	%rd80, %rd80, 4;
$L__BB2_9:
	setp.eq.s64 	%p7, %rd16, 0;
	@%p7 bra 	$L__BB2_14;
	setp.eq.s64 	%p8, %rd16, 1;
	@%p8 bra 	$L__BB2_12;
	add.s64 	%rd60, %rd80, %rd7;
	add.s64 	%rd61, %rd1, %rd60;
	ld.global.u8 	%r43, [%rd61];
	mul.wide.u32 	%rd62, %r43, 4;
	add.s64 	%rd63, %rd3, %rd62;
	ld.global.u32 	%r44, [%rd63];
	add.s32 	%r45, %r44, 1;
	st.global.u32 	[%rd63], %r45;
	ld.global.u8 	%r46, [%rd61+1];
	mul.wide.u32 	%rd64, %r46, 4;
	add.s64 	%rd65, %rd3, %rd64;
	ld.global.u32 	%r47, [%rd65];
	add.s32 	%r48, %r47, 1;
	st.global.u32 	[%rd65], %r48;
	add.s64 	%rd80, %rd80, 2;
$L__BB2_12:
	and.b64  	%rd66, %rd26, 1;
	setp.eq.b64 	%p9, %rd66, 1;
	not.pred 	%p10, %p9;
	@%p10 bra 	$L__BB2_14;
	add.s64 	%rd67, %rd80, %rd7;
	add.s64 	%rd68, %rd1, %rd67;
	ld.global.u8 	%r49, [%rd68];
	mul.wide.u32 	%rd69, %r49, 4;
	add.s64 	%rd70, %rd3, %rd69;
	ld.global.u32 	%r50, [%rd70];
	add.s32 	%r51, %r50, 1;
	st.global.u32 	[%rd70], %r51;
$L__BB2_14:
	bar.sync 	0;
	setp.gt.u32 	%p11, %r1, 25;
	@%p11 bra 	$L__BB2_19;
	shl.b64 	%rd72, %rd6, 2;
	add.s64 	%rd21, %rd2, %rd72;
	ld.global.u32 	%r58, [%rd21];
	mov.b64 	%rd82, 416;
$L__BB2_16:
	add.s64 	%rd23, %rd21, %rd82;
	ld.global.u32 	%r52, [%rd23+-312];
	add.s32 	%r53, %r58, %r52;
	st.global.u32 	[%rd21], %r53;
	ld.global.u32 	%r54, [%rd23+-208];
	add.s32 	%r55, %r53, %r54;
	st.global.u32 	[%rd21], %r55;
	ld.global.u32 	%r56, [%rd23+-104];
	add.s32 	%r4, %r55, %r56;
	st.global.u32 	[%rd21], %r4;
	setp.eq.s64 	%p12, %rd82, 46592;
	@%p12 bra 	$L__BB2_18;
	ld.global.u32 	%r57, [%rd23];
	add.s32 	%r58, %r4, %r57;
	st.global.u32 	[%rd21], %r58;
	add.s64 	%rd82, %rd82, 416;
	bra.uni 	$L__BB2_16;
$L__BB2_18:
	cvta.to.global.u64 	%rd73, %rd25;
	add.s64 	%rd75, %rd73, %rd72;
	st.global.u32 	[%rd75], %r4;
$L__BB2_19:
	ret;

}
	// .globl	_Z21countLettersRegistersPhPjm
.visible .entry _Z21countLettersRegistersPhPjm(
	.param .u64 .ptr .align 1 _Z21countLettersRegistersPhPjm_param_0,
	.param .u64 .ptr .align 1 _Z21countLettersRegistersPhPjm_param_1,
	.param .u64 _Z21countLettersRegistersPhPjm_param_2
)
{
	.local .align 8 .b8 	__local_depot3[104];
	.reg .b64 	%SP;
	.reg .b64 	%SPL;
	.reg .pred 	%p<14>;
	.reg .b32 	%r<122>;
	.reg .b64 	%rd<117>;
	// demoted variable
	.shared .align 4 .b8 _ZZ21countLettersRegistersPhPjmE18sharedLetterCounts[46592];
	mov.u64 	%SPL, __local_depot3;
	ld.param.u64 	%rd35, [_Z21countLettersRegistersPhPjm_param_0];
	ld.param.u64 	%rd32, [_Z21countLettersRegistersPhPjm_param_1];
	ld.param.u64 	%rd33, [_Z21countLettersRegistersPhPjm_param_2];
	cvta.to.global.u64 	%rd1, %rd35;
	add.u64 	%rd115, %SPL, 0;
	mov.b64 	%rd107, -1;
	mov.u64 	%rd106, %rd115;
$L__BB3_1:
	mov.b32 	%r14, 0;
	st.local.u32 	[%rd106], %r14;
	add.s64 	%rd107, %rd107, 1;
	add.s64 	%rd106, %rd106, 4;
	setp.lt.u64 	%p1, %rd107, 25;
	@%p1 bra 	$L__BB3_1;
	mov.u32 	%r15, %tid.x;
	cvt.u64.u32 	%rd7, %r15;
	mul.lo.s64 	%rd8, %rd33, %rd7;
	setp.eq.s64 	%p2, %rd33, 0;
	@%p2 bra 	$L__BB3_15;
	and.b64  	%rd9, %rd33, 15;
	setp.lt.u64 	%p3, %rd33, 16;
	mov.b64 	%rd111, 0;
	@%p3 bra 	$L__BB3_6;
	and.b64  	%rd111, %rd33, -16;
	add.s64 	%rd38, %rd8, %rd1;
	add.s64 	%rd108, %rd38, 7;
	mov.u64 	%rd109, %rd111;
$L__BB3_5:
	.pragma "nounroll";
	ld.global.u8 	%r16, [%rd108+-7];
	mul.wide.u32 	%rd39, %r16, 4;
	add.s64 	%rd40, %rd115, %rd39;
	ld.local.u32 	%r17, [%rd40];
	add.s32 	%r18, %r17, 1;
	st.local.u32 	[%rd40], %r18;
	ld.global.u8 	%r19, [%rd108+-6];
	mul.wide.u32 	%rd41, %r19, 4;
	add.s64 	%rd42, %rd115, %rd41;
	ld.local.u32 	%r20, [%rd42];
	add.s32 	%r21, %r20, 1;
	st.local.u32 	[%rd42], %r21;
	ld.global.u8 	%r22, [%rd108+-5];
	mul.wide.u32 	%rd43, %r22, 4;
	add.s64 	%rd44, %rd115, %rd43;
	ld.local.u32 	%r23, [%rd44];
	add.s32 	%r24, %r23, 1;
	st.local.u32 	[%rd44], %r24;
	ld.global.u8 	%r25, [%rd108+-4];
	mul.wide.u32 	%rd45, %r25, 4;
	add.s64 	%rd46, %rd115, %rd45;
	ld.local.u32 	%r26, [%rd46];
	add.s32 	%r27, %r26, 1;
	st.local.u32 	[%rd46], %r27;
	ld.global.u8 	%r28, [%rd108+-3];
	mul.wide.u32 	%rd47, %r28, 4;
	add.s64 	%rd48, %rd115, %rd47;
	ld.local.u32 	%r29, [%rd48];
	add.s32 	%r30, %r29, 1;
	st.local.u32 	[%rd48], %r30;
	ld.global.u8 	%r31, [%rd108+-2];
	mul.wide.u32 	%rd49, %r31, 4;
	add.s64 	%rd50, %rd115, %rd49;
	ld.local.u32 	%r32, [%rd50];
	add.s32 	%r33, %r32, 1;
	st.local.u32 	[%rd50], %r33;
	ld.global.u8 	%r34, [%rd108+-1];
	mul.wide.u32 	%rd51, %r34, 4;
	add.s64 	%rd52, %rd115, %rd51;
	ld.local.u32 	%r35, [%rd52];
	add.s32 	%r36, %r35, 1;
	st.local.u32 	[%rd52], %r36;
	ld.global.u8 	%r37, [%rd108];
	mul.wide.u32 	%rd53, %r37, 4;
	add.s64 	%rd54, %rd115, %rd53;
	ld.local.u32 	%r38, [%rd54];
	add.s32 	%r39, %r38, 1;
	st.local.u32 	[%rd54], %r39;
	ld.global.u8 	%r40, [%rd108+1];
	mul.wide.u32 	%rd55, %r40, 4;
	add.s64 	%rd56, %rd115, %rd55;
	ld.local.u32 	%r41, [%rd56];
	add.s32 	%r42, %r41, 1;
	st.local.u32 	[%rd56], %r42;
	ld.global.u8 	%r43, [%rd108+2];
	mul.wide.u32 	%rd57, %r43, 4;
	add.s64 	%rd58, %rd115, %rd57;
	ld.local.u32 	%r44, [%rd58];
	add.s32 	%r45, %r44, 1;
	st.local.u32 	[%rd58], %r45;
	ld.global.u8 	%r46, [%rd108+3];
	mul.wide.u32 	%rd59, %r46, 4;
	add.s64 	%rd60, %rd115, %rd59;
	ld.local.u32 	%r47, [%rd60];
	add.s32 	%r48, %r47, 1;
	st.local.u32 	[%rd60], %r48;
	ld.global.u8 	%r49, [%rd108+4];
	mul.wide.u32 	%rd61, %r49, 4;
	add.s64 	%rd62, %rd115, %rd61;
	ld.local.u32 	%r50, [%rd62];
	add.s32 	%r51, %r50, 1;
	st.local.u32 	[%rd62], %r51;
	ld.global.u8 	%r52, [%rd108+5];
	mul.wide.u32 	%rd63, %r52, 4;
	add.s64 	%rd64, %rd115, %rd63;
	ld.local.u32 	%r53, [%rd64];
	add.s32 	%r54, %r53, 1;
	st.local.u32 	[%rd64], %r54;
	ld.global.u8 	%r55, [%rd108+6];
	mul.wide.u32 	%rd65, %r55, 4;
	add.s64 	%rd66, %rd115, %rd65;
	ld.local.u32 	%r56, [%rd66];
	add.s32 	%r57, %r56, 1;
	st.local.u32 	[%rd66], %r57;
	ld.global.u8 	%r58, [%rd108+7];
	mul.wide.u32 	%rd67, %r58, 4;
	add.s64 	%rd68, %rd115, %rd67;
	ld.local.u32 	%r59, [%rd68];
	add.s32 	%r60, %r59, 1;
	st.local.u32 	[%rd68], %r60;
	ld.global.u8 	%r61, [%rd108+8];
	mul.wide.u32 	%rd69, %r61, 4;
	add.s64 	%rd70, %rd115, %rd69;
	ld.local.u32 	%r62, [%rd70];
	add.s32 	%r63, %r62, 1;
	st.local.u32 	[%rd70], %r63;
	add.s64 	%rd109, %rd109, -16;
	add.s64 	%rd108, %rd108, 16;
	setp.ne.s64 	%p4, %rd109, 0;
	@%p4 bra 	$L__BB3_5;
$L__BB3_6:
	setp.eq.s64 	%p5, %rd9, 0;
	@%p5 bra 	$L__BB3_15;
	and.b64  	%rd17, %rd33, 7;
	setp.lt.u64 	%p6, %rd9, 8;
	@%p6 bra 	$L__BB3_9;
	add.s64 	%rd71, %rd111, %rd8;
	add.s64 	%rd72, %rd1, %rd71;
	ld.global.u8 	%r64, [%rd72];
	mul.wide.u32 	%rd73, %r64, 4;
	add.s64 	%rd74, %rd115, %rd73;
	ld.local.u32 	%r65, [%rd74];
	add.s32 	%r66, %r65, 1;
	st.local.u32 	[%rd74], %r66;
	ld.global.u8 	%r67, [%rd72+1];
	mul.wide.u32 	%rd75, %r67, 4;
	add.s64 	%rd76, %rd115, %rd75;
	ld.local.u32 	%r68, [%rd76];
	add.s32 	%r69, %r68, 1;
	st.local.u32 	[%rd76], %r69;
	ld.global.u8 	%r70, [%rd72+2];
	mul.wide.u32 	%rd77, %r70, 4;
	add.s64 	%rd78, %rd115, %rd77;
	ld.local.u32 	%r71, [%rd78];
	add.s32 	%r72, %r71, 1;
	st.local.u32 	[%rd78], %r72;
	ld.global.u8 	%r73, [%rd72+3];
	mul.wide.u32 	%rd79, %r73, 4;
	add.s64 	%rd80, %rd115, %rd79;
	ld.local.u32 	%r74, [%rd80];
	add.s32 	%r75, %r74, 1;
	st.local.u32 	[%rd80], %r75;
	ld.global.u8 	%r76, [%rd72+4];
	mul.wide.u32 	%rd81, %r76, 4;
	add.s64 	%rd82, %rd115, %rd81;
	ld.local.u32 	%r77, [%rd82];
	add.s32 	%r78, %r77, 1;
	st.local.u32 	[%rd82], %r78;
	ld.global.u8 	%r79, [%rd72+5];
	mul.wide.u32 	%rd83, %r79, 4;
	add.s64 	%rd84, %rd115, %rd83;
	ld.local.u32 	%r80, [%rd84];
	add.s32 	%r81, %r80, 1;
	st.local.u32 	[%rd84], %r81;
	ld.global.u8 	%r82, [%rd72+6];
	mul.wide.u32 	%rd85, %r82, 4;
	add.s64 	%rd86, %rd115, %rd85;
	ld.local.u32 	%r83, [%rd86];
	add.s32 	%r84, %r83, 1;
	st.local.u32 	[%rd86], %r84;
	ld.global.u8 	%r85, [%rd72+7];
	mul.wide.u32 	%rd87, %r85, 4;
	add.s64 	%rd88, %rd115, %rd87;
	ld.local.u32 	%r86, [%rd88];
	add.s32 	%r87, %r86, 1;
	st.local.u32 	[%rd88], %r87;
	add.s64 	%rd111, %rd111, 8;
$L__BB3_9:
	setp.eq.s64 	%p7, %rd17, 0;
	@%p7 bra 	$L__BB3_15;
	and.b64  	%rd113, %rd33, 3;
	setp.lt.u64 	%p8, %rd17, 4;
	@%p8 bra 	$L__BB3_12;
	add.s64 	%rd89, %rd111, %rd8;
	add.s64 	%rd90, %rd1, %rd89;
	ld.global.u8 	%r88, [%rd90];
	mul.wide.u32 	%rd91, %r88, 4;
	add.s64 	%rd92, %rd115, %rd91;
	ld.local.u32 	%r89, [%rd92];
	add.s32 	%r90, %r89, 1;
	st.local.u32 	[%rd92], %r90;
	ld.global.u8 	%r91, [%rd90+1];
	mul.wide.u32 	%rd93, %r91, 4;
	add.s64 	%rd94, %rd115, %rd93;
	ld.local.u32 	%r92, [%rd94];
	add.s32 	%r93, %r92, 1;
	st.local.u32 	[%rd94], %r93;
	ld.global.u8 	%r94, [%rd90+2];
	mul.wide.u32 	%rd95, %r94, 4;
	add.s64 	%rd96, %rd115, %rd95;
	ld.local.u32 	%r95, [%rd96];
	add.s32 	%r96, %r95, 1;
	st.local.u32 	[%rd96], %r96;
	ld.global.u8 	%r97, [%rd90+3];
	mul.wide.u32 	%rd97, %r97, 4;
	add.s64 	%rd98, %rd115, %rd97;
	ld.local.u32 	%r98, [%rd98];
	add.s32 	%r99, %r98, 1;
	st.local.u32 	[%rd98], %r99;
	add.s64 	%rd111, %rd111, 4;
$L__BB3_12:
	setp.eq.s64 	%p9, %rd113, 0;
	@%p9 bra 	$L__BB3_15;
	add.s64 	%rd99, %rd111, %rd8;
	add.s64 	%rd114, %rd1, %rd99;
$L__BB3_14:
	.pragma "nounroll";
	ld.global.u8 	%r100, [%rd114];
	mul.wide.u32 	%rd100, %r100, 4;
	add.s64 	%rd101, %rd115, %rd100;
	ld.local.u32 	%r101, [%rd101];
	add.s32 	%r102, %r101, 1;
	st.local.u32 	[%rd101], %r102;
	add.s64 	%rd114, %rd114, 1;
	add.s64 	%rd113, %rd113, -1;
	setp.ne.s64 	%p10, %rd113, 0;
	@%p10 bra 	$L__BB3_14;
$L__BB3_15:
	cvt.u32.u64 	%r104, %rd7;
	mov.u32 	%r105, _ZZ21countLettersRegistersPhPjmE18sharedLetterCounts;
	mad.lo.s32 	%r1, %r104, 104, %r105;
	mov.b32 	%r119, 0;
	mov.u32 	%r118, %r1;
$L__BB3_16:
	ld.local.u32 	%r106, [%rd115];
	st.shared.u32 	[%r118], %r106;
	add.s32 	%r4, %r119, 1;
	add.s64 	%rd115, %rd115, 4;
	add.s32 	%r118, %r118, 4;
	setp.lt.u32 	%p11, %r119, 25;
	mov.u32 	%r119, %r4;
	@%p11 bra 	$L__BB3_16;
	bar.sync 	0;
	setp.gt.u32 	%p12, %r104, 25;
	@%p12 bra 	$L__BB3_22;
	mad.lo.s32 	%r6, %r104, -100, %r1;
	ld.shared.u32 	%r121, [%r6];
	shl.b32 	%r109, %r104, 2;
	add.s32 	%r111, %r109, %r105;
	add.s32 	%r120, %r111, 208;
	mov.b64 	%rd116, 448;
$L__BB3_19:
	ld.shared.u32 	%r112, [%r120+-104];
	add.s32 	%r113, %r121, %r112;
	ld.shared.u32 	%r114, [%r120];
	add.s32 	%r115, %r113, %r114;
	ld.shared.u32 	%r116, [%r120+104];
	add.s32 	%r11, %r115, %r116;
	add.s64 	%rd116, %rd116, -4;
	setp.eq.s64 	%p13, %rd116, 0;
	@%p13 bra 	$L__BB3_21;
	ld.shared.u32 	%r117, [%r120+208];
	add.s32 	%r121, %r11, %r117;
	add.s32 	%r120, %r120, 416;
	bra.uni 	$L__BB3_19;
$L__BB3_21:
	st.shared.u32 	[%r6], %r11;
	cvta.to.global.u64 	%rd103, %rd32;
	shl.b64 	%rd104, %rd7, 2;
	add.s64 	%rd105, %rd103, %rd104;
	st.global.u32 	[%rd105], %r11;
$L__BB3_22:
	ret;

}


// ===== COMPILED SASS (sm_100) =====

	.target	sm_100

	.elftype	@"ET_EXEC"


//--------------------- .note.nv.tkinfo           --------------------------
	.section	.note.nv.tkinfo,"",@"SHT_NOTE"
	.sectionflags	@"SHF_NOTE_NV_TKINFO"
	.tkinfo
        /*0018*/ 	.word	0x00000002
        /*0030*/ 	.string	""
        /*0030*/ 	.string	"ptxas"
        /*0030*/ 	.string	"Cuda compilation tools, release 13.0, V13.0.88"
        /*0030*/ 	.string	"Build cuda_13.0.r13.0/compiler.36424714_0"
        /*0030*/ 	.string	"-arch sm_100 -m 64 "



//--------------------- .note.nv.cuinfo           --------------------------
	.section	.note.nv.cuinfo,"",@"SHT_NOTE"
	.sectionflags	@"SHF_NOTE_NV_CUINFO"
        /*0018*/ 	.short	0x0002
        /*001a*/ 	.short	0x0064
        /*001c*/ 	.short	0x0082
	.zero		2


//--------------------- .nv.info                  --------------------------
	.section	.nv.info,"",@"SHT_CUDA_INFO"
	.align	4


	//----- nvinfo : EIATTR_REGCOUNT
	.align		4
        /*0000*/ 	.byte	0x04, 0x2f
        /*0002*/ 	.short	(.L_2 - .L_1)
	.align		4
.L_1:
        /*0004*/ 	.word	index@(_Z12shiftLettersPh)
        /*0008*/ 	.word	0x00000008


	//----- nvinfo : EIATTR_FRAME_SIZE
	.align		4
.L_2:
        /*000c*/ 	.byte	0x04, 0x11
        /*000e*/ 	.short	(.L_4 - .L_3)
	.align		4
.L_3:
        /*0010*/ 	.word	index@(_Z12shiftLettersPh)
        /*0014*/ 	.word	0x00000000


	//----- nvinfo : EIATTR_REGCOUNT
	.align		4
.L_4:
        /*0018*/ 	.byte	0x04, 0x2f
        /*001a*/ 	.short	(.L_6 - .L_5)
	.align		4
.L_5:
        /*001c*/ 	.word	index@(_Z18countLettersSharedPhPjm)
        /*0020*/ 	.word	0x0000001c


	//----- nvinfo : EIATTR_FRAME_SIZE
	.align		4
.L_6:
        /*0024*/ 	.byte	0x04, 0x11
        /*0026*/ 	.short	(.L_8 - .L_7)
	.align		4
.L_7:
        /*0028*/ 	.word	index@(_Z18countLettersSharedPhPjm)
        /*002c*/ 	.word	0x00000000


	//----- nvinfo : EIATTR_REGCOUNT
	.align		4
.L_8:
        /*0030*/ 	.byte	0x04, 0x2f
        /*0032*/ 	.short	(.L_10 - .L_9)
	.align		4
.L_9:
        /*0034*/ 	.word	index@(_Z18countLettersGlobalPhPjS0_m)
        /*0038*/ 	.word	0x00000020


	//----- nvinfo : EIATTR_FRAME_SIZE
	.align		4
.L_10:
        /*003c*/ 	.byte	0x04, 0x11
        /*003e*/ 	.short	(.L_12 - .L_11)
	.align		4
.L_11:
        /*0040*/ 	.word	index@(_Z18countLettersGlobalPhPjS0_m)
        /*0044*/ 	.word	0x00000000


	//----- nvinfo : EIATTR_REGCOUNT
	.align		4
.L_12:
        /*0048*/ 	.byte	0x04, 0x2f
        /*004a*/ 	.short	(.L_14 - .L_13)
	.align		4
.L_13:
        /*004c*/ 	.word	index@(_Z21countLettersRegistersPhPjm)
        /*0050*/ 	.word	0x0000001c


	//----- nvinfo : EIATTR_FRAME_SIZE
	.align		4
.L_14:
        /*0054*/ 	.byte	0x04, 0x11
        /*0056*/ 	.short	(.L_16 - .L_15)
	.align		4
.L_15:
        /*0058*/ 	.word	index@(_Z21countLettersRegistersPhPjm)
        /*005c*/ 	.word	0x00000068


	//----- nvinfo : EIATTR_MIN_STACK_SIZE
	.align		4
.L_16:
        /*0060*/ 	.byte	0x04, 0x12
        /*0062*/ 	.short	(.L_18 - .L_17)
	.align		4
.L_17:
        /*0064*/ 	.word	index@(_Z21countLettersRegistersPhPjm)
        /*0068*/ 	.word	0x00000068


	//----- nvinfo : EIATTR_MIN_STACK_SIZE
	.align		4
.L_18:
        /*006c*/ 	.byte	0x04, 0x12
        /*006e*/ 	.short	(.L_20 - .L_19)
	.align		4
.L_19:
        /*0070*/ 	.word	index@(_Z18countLettersGlobalPhPjS0_m)
        /*0074*/ 	.word	0x00000000


	//----- nvinfo : EIATTR_MIN_STACK_SIZE
	.align		4
.L_20:
        /*0078*/ 	.byte	0x04, 0x12
        /*007a*/ 	.short	(.L_22 - .L_21)
	.align		4
.L_21:
        /*007c*/ 	.word	index@(_Z18countLettersSharedPhPjm)
        /*0080*/ 	.word	0x00000000


	//----- nvinfo : EIATTR_MIN_STACK_SIZE
	.align		4
.L_22:
        /*0084*/ 	.byte	0x04, 0x12
        /*0086*/ 	.short	(.L_24 - .L_23)
	.align		4
.L_23:
        /*0088*/ 	.word	index@(_Z12shiftLettersPh)
        /*008c*/ 	.word	0x00000000
.L_24:


//--------------------- .nv.compat                --------------------------
	.section	.nv.compat,"",@"SHT_CUDA_COMPAT_INFO"
	.align	4
        /*0000*/ 	.byte	0x02, 0x09, 0x00, 0x00, 0x02, 0x02, 0x01, 0x00, 0x02, 0x05, 0x05, 0x00, 0x03, 0x07, 0x01, 0x01
        /*0010*/ 	.byte	0x02, 0x03, 0x00, 0x00, 0x02, 0x06, 0x01, 0x00, 0x04, 0x0b, 0x08, 0x00, 0x09, 0x00, 0x00, 0x00
        /*0020*/ 	.byte	0x00, 0x00, 0x00, 0x00


//--------------------- .nv.info._Z21countLettersRegistersPhPjm --------------------------
	.section	.nv.info._Z21countLettersRegistersPhPjm,"",@"SHT_CUDA_INFO"
	.sectionflags	@""
	.align	4


	//----- nvinfo : EIATTR_CUDA_API_VERSION
	.align		4
        /*0000*/ 	.byte	0x04, 0x37
        /*0002*/ 	.short	(.L_26 - .L_25)
.L_25:
        /*0004*/ 	.word	0x00000082


	//----- nvinfo : EIATTR_KPARAM_INFO
	.align		4
.L_26:
        /*0008*/ 	.byte	0x04, 0x17
        /*000a*/ 	.short	(.L_28 - .L_27)
.L_27:
        /*000c*/ 	.word	0x00000000
        /*0010*/ 	.short	0x0002
        /*0012*/ 	.short	0x0010
        /*0014*/ 	.byte	0x00, 0xf0, 0x21, 0x00


	//----- nvinfo : EIATTR_KPARAM_INFO
	.align		4
.L_28:
        /*0018*/ 	.byte	0x04, 0x17
        /*001a*/ 	.short	(.L_30 - .L_29)
.L_29:
        /*001c*/ 	.word	0x00000000
        /*0020*/ 	.short	0x0001
        /*0022*/ 	.short	0x0008
        /*0024*/ 	.byte	0x00, 0xf5, 0x21, 0x00


	//----- nvinfo : EIATTR_KPARAM_INFO
	.align		4
.L_30:
        /*0028*/ 	.byte	0x04, 0x17
        /*002a*/ 	.short	(.L_32 - .L_31)
.L_31:
        /*002c*/ 	.word	0x00000000
        /*0030*/ 	.short	0x0000
        /*0032*/ 	.short	0x0000
        /*0034*/ 	.byte	0x00, 0xf5, 0x21, 0x00


	//----- nvinfo : EIATTR_SPARSE_MMA_MASK
	.align		4
.L_32:
        /*0038*/ 	.byte	0x03, 0x50
        /*003a*/ 	.short	0x0000


	//----- nvinfo : EIATTR_MAXREG_COUNT
	.align		4
        /*003c*/ 	.byte	0x03, 0x1b
        /*003e*/ 	.short	0x00ff


	//----- nvinfo : EIATTR_NUM_BARRIERS
	.align		4
        /*0040*/ 	.byte	0x02, 0x4c
        /*0042*/ 	.byte	0x01
	.zero		1


	//----- nvinfo : EIATTR_MERCURY_ISA_VERSION
	.align		4
        /*0044*/ 	.byte	0x03, 0x5f
        /*0046*/ 	.short	0x0101


	//----- nvinfo : EIATTR_VRC_CTA_INIT_COUNT
	.align		4
        /*0048*/ 	.byte	0x02, 0x4a
	.zero		1
	.zero		1


	//----- nvinfo : EIATTR_EXIT_INSTR_OFFSETS
	.align		4
        /*004c*/ 	.byte	0x04, 0x1c
        /*004e*/ 	.short	(.L_34 - .L_33)


	//   ....[0]....
.L_33:
        /*0050*/ 	.word	0x00001030


	//   ....[1]....
        /*0054*/ 	.word	0x00001a50


	//----- nvinfo : EIATTR_CBANK_PARAM_SIZE
	.align		4
.L_34:
        /*0058*/ 	.byte	0x03, 0x19
        /*005a*/ 	.short	0x0018


	//----- nvinfo : EIATTR_PARAM_CBANK
	.align		4
        /*005c*/ 	.byte	0x04, 0x0a
        /*005e*/ 	.short	(.L_36 - .L_35)
	.align		4
.L_35:
        /*0060*/ 	.word	index@(.nv.constant0._Z21countLettersRegistersPhPjm)
        /*0064*/ 	.short	0x0380
        /*0066*/ 	.short	0x0018


	//----- nvinfo : EIATTR_SW_WAR
	.align		4
.L_36:
        /*0068*/ 	.byte	0x04, 0x36
        /*006a*/ 	.short	(.L_38 - .L_37)
.L_37:
        /*006c*/ 	.word	0x00000008
.L_38:


//--------------------- .nv.info._Z18countLettersGlobalPhPjS0_m --------------------------
	.section	.nv.info._Z18countLettersGlobalPhPjS0_m,"",@"SHT_CUDA_INFO"
	.sectionflags	@""
	.align	4


	//----- nvinfo : EIATTR_CUDA_API_VERSION
	.align		4
        /*0000*/ 	.byte	0x04, 0x37
        /*0002*/ 	.short	(.L_40 - .L_39)
.L_39:
        /*0004*/ 	.word	0x00000082


	//----- nvinfo : EIATTR_KPARAM_INFO
	.align		4
.L_40:
        /*0008*/ 	.byte	0x04, 0x17
        /*000a*/ 	.short	(.L_42 - .L_41)
.L_41:
        /*000c*/ 	.word	0x00000000
        /*0010*/ 	.short	0x0003
        /*0012*/ 	.short	0x0018
        /*0014*/ 	.byte	0x00, 0xf0, 0x21, 0x00


	//----- nvinfo : EIATTR_KPARAM_INFO
	.align		4
.L_42:
        /*0018*/ 	.byte	0x04, 0x17
        /*001a*/ 	.short	(.L_44 - .L_43)
.L_43:
        /*001c*/ 	.word	0x00000000
        /*0020*/ 	.short	0x0002
        /*0022*/ 	.short	0x0010
        /*0024*/ 	.byte	0x00, 0xf5, 0x21, 0x00


	//----- nvinfo : EIATTR_KPARAM_INFO
	.align		4
.L_44:
        /*0028*/ 	.byte	0x04, 0x17
        /*002a*/ 	.short	(.L_46 - .L_45)
.L_45:
        /*002c*/ 	.word	0x00000000
        /*0030*/ 	.short	0x0001
        /*0032*/ 	.short	0x0008
        /*0034*/ 	.byte	0x00, 0xf5, 0x21, 0x00


	//----- nvinfo : EIATTR_KPARAM_INFO
	.align		4
.L_46:
        /*0038*/ 	.byte	0x04, 0x17
        /*003a*/ 	.short	(.L_48 - .L_47)
.L_47:
        /*003c*/ 	.word	0x00000000
        /*0040*/ 	.short	0x0000
        /*0042*/ 	.short	0x0000
        /*0044*/ 	.byte	0x00, 0xf5, 0x21, 0x00


	//----- nvinfo : EIATTR_SPARSE_MMA_MASK
	.align		4
.L_48:
        /*0048*/ 	.byte	0x03, 0x50
        /*004a*/ 	.short	0x0000


	//----- nvinfo : EIATTR_MAXREG_COUNT
	.align		4
        /*004c*/ 	.byte	0x03, 0x1b
        /*004e*/ 	.short	0x00ff


	//----- nvinfo : EIATTR_NUM_BARRIERS
	.align		4
        /*0050*/ 	.byte	0x02, 0x4c
        /*0052*/ 	.byte	0x01
	.zero		1


	//----- nvinfo : EIATTR_MERCURY_ISA_VERSION
	.align		4
        /*0054*/ 	.byte	0x03, 0x5f
        /*0056*/ 	.short	0x0101


	//----- nvinfo : EIATTR_VRC_CTA_INIT_COUNT
	.align		4
        /*0058*/ 	.byte	0x02, 0x4a
	.zero		1
	.zero		1


	//----- nvinfo : EIATTR_EXIT_INSTR_OFFSETS
	.align		4
        /*005c*/ 	.byte	0x04, 0x1c
        /*005e*/ 	.short	(.L_50 - .L_49)


	//   ....[0]....
.L_49:
        /*0060*/ 	.word	0x00000f80


	//   ....[1]....
        /*0064*/ 	.word	0x00002150


	//----- nvinfo : EIATTR_CBANK_PARAM_SIZE
	.align		4
.L_50:
        /*0068*/ 	.byte	0x03, 0x19
        /*006a*/ 	.short	0x0020


	//----- nvinfo : EIATTR_PARAM_CBANK
	.align		4
        /*006c*/ 	.byte	0x04, 0x0a
        /*006e*/ 	.short	(.L_52 - .L_51)
	.align		4
.L_51:
        /*0070*/ 	.word	index@(.nv.constant0._Z18countLettersGlobalPhPjS0_m)
        /*0074*/ 	.short	0x0380
        /*0076*/ 	.short	0x0020


	//----- nvinfo : EIATTR_SW_WAR
	.align		4
.L_52:
        /*0078*/ 	.byte	0x04, 0x36
        /*007a*/ 	.short	(.L_54 - .L_53)
.L_53:
        /*007c*/ 	.word	0x00000008
.L_54:


//--------------------- .nv.info._Z18countLettersSharedPhPjm --------------------------
	.section	.nv.info._Z18countLettersSharedPhPjm,"",@"SHT_CUDA_INFO"
	.sectionflags	@""
	.align	4


	//----- nvinfo : EIATTR_CUDA_API_VERSION
	.align		4
        /*0000*/ 	.byte	0x04, 0x37
        /*0002*/ 	.short	(.L_56 - .L_55)
.L_55:
        /*0004*/ 	.word	0x00000082


	//----- nvinfo : EIATTR_KPARAM_INFO
	.align		4
.L_56:
        /*0008*/ 	.byte	0x04, 0x17
        /*000a*/ 	.short	(.L_58 - .L_57)
.L_57:
        /*000c*/ 	.word	0x00000000
        /*0010*/ 	.short	0x0002
        /*0012*/ 	.short	0x0010
        /*0014*/ 	.byte	0x00, 0xf0, 0x21, 0x00


	//----- nvinfo : EIATTR_KPARAM_INFO
	.align		4
.L_58:
        /*0018*/ 	.byte	0x04, 0x17
        /*001a*/ 	.short	(.L_60 - .L_59)
.L_59:
        /*001c*/ 	.word	0x00000000
        /*0020*/ 	.short	0x0001
        /*0022*/ 	.short	0x0008
        /*0024*/ 	.byte	0x00, 0xf5, 0x21, 0x00


	//----- nvinfo : EIATTR_KPARAM_INFO
	.align		4
.L_60:
        /*0028*/ 	.byte	0x04, 0x17
        /*002a*/ 	.short	(.L_62 - .L_61)
.L_61:
        /*002c*/ 	.word	0x00000000
        /*0030*/ 	.short	0x0000
        /*0032*/ 	.short	0x0000
        /*0034*/ 	.byte	0x00, 0xf5, 0x21, 0x00


	//----- nvinfo : EIATTR_SPARSE_MMA_MASK
	.align		4
.L_62:
        /*0038*/ 	.byte	0x03, 0x50
        /*003a*/ 	.short	0x0000


	//----- nvinfo : EIATTR_MAXREG_COUNT
	.align		4
        /*003c*/ 	.byte	0x03, 0x1b
        /*003e*/ 	.short	0x00ff


	//----- nvinfo : EIATTR_NUM_BARRIERS
	.align		4
        /*0040*/ 	.byte	0x02, 0x4c
        /*0042*/ 	.byte	0x01
	.zero		1


	//----- nvinfo : EIATTR_MERCURY_ISA_VERSION
	.align		4
        /*0044*/ 	.byte	0x03, 0x5f
        /*0046*/ 	.short	0x0101


	//----- nvinfo : EIATTR_VRC_CTA_INIT_COUNT
	.align		4
        /*0048*/ 	.byte	0x02, 0x4a
	.zero		1
	.zero		1


	//----- nvinfo : EIATTR_EXIT_INSTR_OFFSETS
	.align		4
        /*004c*/ 	.byte	0x04, 0x1c
        /*004e*/ 	.short	(.L_64 - .L_63)


	//   ....[0]....
.L_63:
        /*0050*/ 	.word	0x00000f50


	//   ....[1]....
        /*0054*/ 	.word	0x00001970


	//----- nvinfo : EIATTR_CBANK_PARAM_SIZE
	.align		4
.L_64:
        /*0058*/ 	.byte	0x03, 0x19
        /*005a*/ 	.short	0x0018


	//----- nvinfo : EIATTR_PARAM_CBANK
	.align		4
        /*005c*/ 	.byte	0x04, 0x0a
        /*005e*/ 	.short	(.L_66 - .L_65)
	.align		4
.L_65:
        /*0060*/ 	.word	index@(.nv.constant0._Z18countLettersSharedPhPjm)
        /*0064*/ 	.short	0x0380
        /*0066*/ 	.short	0x0018


	//----- nvinfo : EIATTR_SW_WAR
	.align		4
.L_66:
        /*0068*/ 	.byte	0x04, 0x36
        /*006a*/ 	.short	(.L_68 - .L_67)
.L_67:
        /*006c*/ 	.word	0x00000008
.L_68:


//--------------------- .nv.info._Z12shiftLettersPh --------------------------
	.section	.nv.info._Z12shiftLettersPh,"",@"SHT_CUDA_INFO"
	.sectionflags	@""
	.align	4


	//----- nvinfo : EIATTR_CUDA_API_VERSION
	.align		4
        /*0000*/ 	.byte	0x04, 0x37
        /*0002*/ 	.short	(.L_70 - .L_69)
.L_69:
        /*0004*/ 	.word	0x00000082


	//----- nvinfo : EIATTR_KPARAM_INFO
	.align		4
.L_70:
        /*0008*/ 	.byte	0x04, 0x17
        /*000a*/ 	.short	(.L_72 - .L_71)
.L_71:
        /*000c*/ 	.word	0x00000000
        /*0010*/ 	.short	0x0000
        /*0012*/ 	.short	0x0000
        /*0014*/ 	.byte	0x00, 0xf5, 0x21, 0x00


	//----- nvinfo : EIATTR_SPARSE_MMA_MASK
	.align		4
.L_72:
        /*0018*/ 	.byte	0x03, 0x50
        /*001a*/ 	.short	0x0000


	//----- nvinfo : EIATTR_MAXREG_COUNT
	.align		4
        /*001c*/ 	.byte	0x03, 0x1b
        /*001e*/ 	.short	0x00ff


	//----- nvinfo : EIATTR_MERCURY_ISA_VERSION
	.align		4
        /*0020*/ 	.byte	0x03, 0x5f
        /*0022*/ 	.short	0x0101


	//----- nvinfo : EIATTR_VRC_CTA_INIT_COUNT
	.align		4
        /*0024*/ 	.byte	0x02, 0x4a
	.zero		1
	.zero		1


	//----- nvinfo : EIATTR_EXIT_INSTR_OFFSETS
	.align		4
        /*0028*/ 	.byte	0x04, 0x1c
        /*002a*/ 	.short	(.L_74 - .L_73)


	//   ....[0]....
.L_73:
        /*002c*/ 	.word	0x000000f0


	//----- nvinfo : EIATTR_CBANK_PARAM_SIZE
	.align		4
.L_74:
        /*0030*/ 	.byte	0x03, 0x19
        /*0032*/ 	.short	0x0008


	//----- nvinfo : EIATTR_PARAM_CBANK
	.align		4
        /*0034*/ 	.byte	0x04, 0x0a
        /*0036*/ 	.short	(.L_76 - .L_75)
	.align		4
.L_75:
        /*0038*/ 	.word	index@(.nv.constant0._Z12shiftLettersPh)
        /*003c*/ 	.short	0x0380
        /*003e*/ 	.short	0x0008


	//----- nvinfo : EIATTR_SW_WAR
	.align		4
.L_76:
        /*0040*/ 	.byte	0x04, 0x36
        /*0042*/ 	.short	(.L_78 - .L_77)
.L_77:
        /*0044*/ 	.word	0x00000008
.L_78:


//--------------------- .nv.callgraph             --------------------------
	.section	.nv.callgraph,"",@"SHT_CUDA_CALLGRAPH"
	.align	4
	.sectionentsize	8
	.align		4
        /*0000*/ 	.word	0x00000000
	.align		4
        /*0004*/ 	.word	0xffffffff
	.align		4
        /*0008*/ 	.word	0x00000000
	.align		4
        /*000c*/ 	.word	0xfffffffe
	.align		4
        /*0010*/ 	.word	0x00000000
	.align		4
        /*0014*/ 	.word	0xfffffffd
	.align		4
        /*0018*/ 	.word	0x00000000
	.align		4
        /*001c*/ 	.word	0xfffffffc


//--------------------- .nv.constant3             --------------------------
	.section	.nv.constant3,"a",@progbits
	.align	4
.nv.constant3:
	.type		shiftAmount,@object
	.size		shiftAmount,(.L_0 - shiftAmount)
shiftAmount:
	.zero		4
.L_0:


//--------------------- .text._Z21countLettersRegistersPhPjm --------------------------
	.section	.text._Z21countLettersRegistersPhPjm,"ax",@progbits
	.align	128
        .global         _Z21countLettersRegistersPhPjm
        .type           _Z21countLettersRegistersPhPjm,@function
        .size           _Z21countLettersRegistersPhPjm,(.L_x_24 - _Z21countLettersRegistersPhPjm)
        .other          _Z21countLettersRegistersPhPjm,@"STO_CUDA_ENTRY STV_DEFAULT"
_Z21countLettersRegistersPhPjm:
.text._Z21countLettersRegistersPhPjm:
[----:B------:R-:W0:Y:S01]  /*0000*/  LDC R1, c[0x0][0x37c] ;  /* 0x0000df00ff017b82 */ /* 0x000e220000000800 */
[----:B------:R-:W1:Y:S01]  /*0010*/  LDCU.64 UR12, c[0x0][0x390] ;  /* 0x00007200ff0c77ac */ /* 0x000e620008000a00 */
[----:B0-----:R-:W-:Y:S01]  /*0020*/  VIADD R1, R1, 0xffffff98 ;  /* 0xffffff9801017836 */ /* 0x001fe20000000000 */
[----:B------:R-:W0:Y:S01]  /*0030*/  S2R R0, SR_TID.X ;  /* 0x0000000000007919 */ /* 0x000e220000002100 */
[----:B------:R-:W-:Y:S01]  /*0040*/  IMAD.MOV.U32 R3, RZ, RZ, RZ ;  /* 0x000000ffff037224 */ /* 0x000fe200078e00ff */
[----:B------:R-:W2:Y:S01]  /*0050*/  LDCU.64 UR8, c[0x0][0x358] ;  /* 0x00006b00ff0877ac */ /* 0x000ea20008000a00 */
[----:B------:R-:W-:Y:S01]  /*0060*/  IMAD.MOV.U32 R2, RZ, RZ, R1 ;  /* 0x000000ffff027224 */ /* 0x000fe200078e0001 */
[----:B------:R3:W-:Y:S04]  /*0070*/  STL.64 [R1], RZ ;  /* 0x000000ff01007387 */ /* 0x0007e80000100a00 */
[----:B------:R3:W-:Y:S04]  /*0080*/  STL.64 [R1+0x8], RZ ;  /* 0x000008ff01007387 */ /* 0x0007e80000100a00 */
[----:B------:R3:W-:Y:S04]  /*0090*/  STL.64 [R1+0x10], RZ ;  /* 0x000010ff01007387 */ /* 0x0007e80000100a00 */
[----:B------:R3:W-:Y:S01]  /*00a0*/  STL.64 [R1+0x18], RZ ;  /* 0x000018ff01007387 */ /* 0x0007e20000100a00 */
[----:B-1----:R-:W-:-:S03]  /*00b0*/  UISETP.NE.U32.AND UP0, UPT, UR12, URZ, UPT ;  /* 0x000000ff0c00728c */ /* 0x002fc6000bf05070 */
[----:B------:R3:W-:Y:S01]  /*00c0*/  STL.64 [R1+0x20], RZ ;  /* 0x000020ff01007387 */ /* 0x0007e20000100a00 */
[----:B------:R-:W-:-:S03]  /*00d0*/  UISETP.NE.AND.EX UP0, UPT, UR13, URZ, UPT, UP0 ;  /* 0x000000ff0d00728c */ /* 0x000fc6000bf05300 */
[----:B------:R3:W-:Y:S04]  /*00e0*/  STL.64 [R1+0x28], RZ ;  /* 0x000028ff01007387 */ /* 0x0007e80000100a00 */
[----:B------:R3:W-:Y:S04]  /*00f0*/  STL.64 [R1+0x30], RZ ;  /* 0x000030ff01007387 */ /* 0x0007e80000100a00 */
[----:B------:R3:W-:Y:S04]  /*0100*/  STL.64 [R1+0x38], RZ ;  /* 0x000038ff01007387 */ /* 0x0007e80000100a00 */
[----:B------:R3:W-:Y:S04]  /*0110*/  STL.64 [R1+0x40], RZ ;  /* 0x000040ff01007387 */ /* 0x0007e80000100a00 */
[----:B------:R3:W-:Y:S04]  /*0120*/  STL.64 [R1+0x48], RZ ;  /* 0x000048ff01007387 */ /* 0x0007e80000100a00 */
[----:B------:R3:W-:Y:S04]  /*0130*/  STL.64 [R1+0x50], RZ ;  /* 0x000050ff01007387 */ /* 0x0007e80000100a00 */
[----:B------:R3:W-:Y:S04]  /*0140*/  STL.64 [R1+0x58], RZ ;  /* 0x000058ff01007387 */ /* 0x0007e80000100a00 */
[----:B------:R3:W-:Y:S01]  /*0150*/  STL.64 [R1+0x60], RZ ;  /* 0x000060ff01007387 */ /* 0x0007e20000100a00 */
[----:B0-2---:R-:W-:Y:S05]  /*0160*/  BRA.U !UP0, `(.L_x_0) ;  /* 0x0000000d08687547 */ /* 0x005fea000b800000 */
[----:B------:R-:W-:Y:S02]  /*0170*/  UISETP.GE.U32.AND UP1, UPT, UR12, 0x10, UPT ;  /* 0x000000100c00788c */ /* 0x000fe4000bf26070 */
[----:B------:R-:W-:Y:S02]  /*0180*/  ULOP3.LUT UR10, UR12, 0xf, URZ, 0xc0, !UPT ;  /* 0x0000000f0c0a7892 */ /* 0x000fe4000f8ec0ff */
[----:B------:R-:W-:Y:S02]  /*0190*/  UISETP.GE.U32.AND.EX UP1, UPT, UR13, URZ, UPT, UP1 ;  /* 0x000000ff0d00728c */ /* 0x000fe4000bf26110 */
[----:B------:R-:W-:Y:S01]  /*01a0*/  UISETP.NE.U32.AND UP0, UPT, UR10, URZ, UPT ;  /* 0x000000ff0a00728c */ /* 0x000fe2000bf05070 */
[----:B------:R-:W-:Y:S01]  /*01b0*/  UMOV UR5, URZ ;  /* 0x000000ff00057c82 */ /* 0x000fe20008000000 */
[----:B------:R-:W-:Y:S02]  /*01c0*/  UMOV UR6, URZ ;  /* 0x000000ff00067c82 */ /* 0x000fe40008000000 */
[----:B------:R-:W-:-:S03]  /*01d0*/  UISETP.NE.AND.EX UP0, UPT, URZ, URZ, UPT, UP0 ;  /* 0x000000ffff00728c */ /* 0x000fc6000bf05300 */
[----:B------:R-:W-:Y:S08]  /*01e0*/  BRA.U !UP1, `(.L_x_1) ;  /* 0x0000000509807547 */ /* 0x000ff0000b800000 */
[----:B------:R-:W0:Y:S01]  /*01f0*/  LDC.64 R4, c[0x0][0x380] ;  /* 0x0000e000ff047b82 */ /* 0x000e220000000a00 */
[----:B------:R-:W1:Y:S01]  /*0200*/  LDCU UR6, c[0x0][0x394] ;  /* 0x00007280ff0677ac */ /* 0x000e620008000800 */
[----:B------:R-:W-:-:S07]  /*0210*/  ULOP3.LUT UR5, UR12, 0xfffffff0, URZ, 0xc0, !UPT ;  /* 0xfffffff00c057892 */ /* 0x000fce000f8ec0ff */
[----:B------:R-:W-:Y:S01]  /*0220*/  UMOV UR4, UR5 ;  /* 0x0000000500047c82 */ /* 0x000fe20008000000 */
[----:B-1----:R-:W-:Y:S01]  /*0230*/  UMOV UR7, UR6 ;  /* 0x0000000600077c82 */ /* 0x002fe20008000000 */
[----:B0-----:R-:W-:-:S04]  /*0240*/  IMAD.WIDE.U32 R4, R0, UR12, R4 ;  /* 0x0000000c00047c25 */ /* 0x001fc8000f8e0004 */
[----:B------:R-:W-:Y:S01]  /*0250*/  IMAD R5, R0, UR13, R5 ;  /* 0x0000000d00057c24 */ /* 0x000fe2000f8e0205 */
[----:B------:R-:W-:-:S05]  /*0260*/  IADD3 R4, P0, PT, R4, 0x7, RZ ;  /* 0x0000000704047810 */ /* 0x000fca0007f1e0ff */
[----:B------:R-:W-:-:S08]  /*0270*/  IMAD.X R5, RZ, RZ, R5, P0 ;  /* 0x000000ffff057224 */ /* 0x000fd000000e0605 */
.L_x_2:
[----:B------:R-:W2:Y:S04]  /*0280*/  LDG.E.U8 R7, desc[UR8][R4.64+-0x7] ;  /* 0xfffff90804077981 */ /* 0x000ea8000c1e1100 */
[----:B-1----:R-:W4:Y:S04]  /*0290*/  LDG.E.U8 R9, desc[UR8][R4.64+-0x6] ;  /* 0xfffffa0804097981 */ /* 0x002f28000c1e1100 */
[----:B------:R-:W5:Y:S04]  /*02a0*/  LDG.E.U8 R11, desc[UR8][R4.64+-0x5] ;  /* 0xfffffb08040b7981 */ /* 0x000f68000c1e1100 */
[----:B------:R-:W3:Y:S04]  /*02b0*/  LDG.E.U8 R13, desc[UR8][R4.64+-0x4] ;  /* 0xfffffc08040d7981 */ /* 0x000ee8000c1e1100 */
[----:B------:R-:W3:Y:S01]  /*02c0*/  LDG.E.U8 R15, desc[UR8][R4.64+0x1] ;  /* 0x00000108040f7981 */ /* 0x000ee2000c1e1100 */
[----:B--2---:R-:W-:-:S05]  /*02d0*/  IMAD R7, R7, 0x4, R2 ;  /* 0x0000000407077824 */ /* 0x004fca00078e0202 */
[----:B------:R-:W2:Y:S01]  /*02e0*/  LDL R6, [R7] ;  /* 0x0000000007067983 */ /* 0x000ea20000100800 */
[----:B----4-:R-:W-:Y:S01]  /*02f0*/  IMAD R9, R9, 0x4, R2 ;  /* 0x0000000409097824 */ /* 0x010fe200078e0202 */
[----:B--2---:R-:W-:-:S05]  /*0300*/  IADD3 R6, PT, PT, R6, 0x1, RZ ;  /* 0x0000000106067810 */ /* 0x004fca0007ffe0ff */
[----:B------:R0:W-:Y:S04]  /*0310*/  STL [R7], R6 ;  /* 0x0000000607007387 */ /* 0x0001e80000100800 */
[----:B------:R-:W2:Y:S01]  /*0320*/  LDL R8, [R9] ;  /* 0x0000000009087983 */ /* 0x000ea20000100800 */
[--C-:B-----5:R-:W-:Y:S02]  /*0330*/  IMAD R11, R11, 0x4, R2.reuse ;  /* 0x000000040b0b7824 */ /* 0x120fe400078e0202 */
[----:B---3--:R-:W-:Y:S01]  /*0340*/  IMAD R13, R13, 0x4, R2 ;  /* 0x000000040d0d7824 */ /* 0x008fe200078e0202 */
[----:B0-----:R-:W3:Y:S01]  /*0350*/  LDG.E.U8 R7, desc[UR8][R4.64+-0x3] ;  /* 0xfffffd0804077981 */ /* 0x001ee2000c1e1100 */
[----:B--2---:R-:W-:-:S05]  /*0360*/  VIADD R8, R8, 0x1 ;  /* 0x0000000108087836 */ /* 0x004fca0000000000 */
[----:B------:R0:W-:Y:S04]  /*0370*/  STL [R9], R8 ;  /* 0x0000000809007387 */ /* 0x0001e80000100800 */
[----:B------:R-:W2:Y:S01]  /*0380*/  LDL R10, [R11] ;  /* 0x000000000b0a7983 */ /* 0x000ea20000100800 */
[----:B---3--:R-:W-:-:S03]  /*0390*/  IMAD R7, R7, 0x4, R2 ;  /* 0x0000000407077824 */ /* 0x008fc600078e0202 */
[----:B0-----:R-:W3:Y:S01]  /*03a0*/  LDG.E.U8 R9, desc[UR8][R4.64+-0x2] ;  /* 0xfffffe0804097981 */ /* 0x001ee2000c1e1100 */
[----:B--2---:R-:W-:-:S05]  /*03b0*/  VIADD R10, R10, 0x1 ;  /* 0x000000010a0a7836 */ /* 0x004fca0000000000 */
[----:B------:R0:W-:Y:S04]  /*03c0*/  STL [R11], R10 ;  /* 0x0000000a0b007387 */ /* 0x0001e80000100800 */
[----:B------:R-:W2:Y:S01]  /*03d0*/  LDL R6, [R13] ;  /* 0x000000000d067983 */ /* 0x000ea20000100800 */
[----:B---3--:R-:W-:-:S03]  /*03e0*/  IMAD R9, R9, 0x4, R2 ;  /* 0x0000000409097824 */ /* 0x008fc600078e0202 */
[----:B0-----:R-:W3:Y:S01]  /*03f0*/  LDG.E.U8 R11, desc[UR8][R4.64+-0x1] ;  /* 0xffffff08040b7981 */ /* 0x001ee2000c1e1100 */
[----:B--2---:R-:W-:-:S05]  /*0400*/  IADD3 R6, PT, PT, R6, 0x1, RZ ;  /* 0x0000000106067810 */ /* 0x004fca0007ffe0ff */
[----:B------:R0:W-:Y:S04]  /*0410*/  STL [R13], R6 ;  /* 0x000000060d007387 */ /* 0x0001e80000100800 */
[----:B------:R-:W2:Y:S01]  /*0420*/  LDL R8, [R7] ;  /* 0x0000000007087983 */ /* 0x000ea20000100800 */
[----:B---3--:R-:W-:-:S03]  /*0430*/  LEA R11, R11, R2, 0x2 ;  /* 0x000000020b0b7211 */ /* 0x008fc600078e10ff */
[----:B0-----:R-:W3:Y:S01]  /*0440*/  LDG.E.U8 R13, desc[UR8][R4.64] ;  /* 0x00000008040d7981 */ /* 0x001ee2000c1e1100 */
[----:B--2---:R-:W-:-:S05]  /*0450*/  VIADD R8, R8, 0x1 ;  /* 0x0000000108087836 */ /* 0x004fca0000000000 */
[----:B------:R-:W-:Y:S04]  /*0460*/  STL [R7], R8 ;  /* 0x0000000807007387 */ /* 0x000fe80000100800 */
[----:B------:R-:W2:Y:S02]  /*0470*/  LDL R10, [R9] ;  /* 0x00000000090a7983 */ /* 0x000ea40000100800 */
[----:B--2---:R-:W-:-:S05]  /*0480*/  VIADD R10, R10, 0x1 ;  /* 0x000000010a0a7836 */ /* 0x004fca0000000000 */
[----:B------:R0:W-:Y:S04]  /*0490*/  STL [R9], R10 ;  /* 0x0000000a09007387 */ /* 0x0001e80000100800 */
[----:B------:R-:W2:Y:S01]  /*04a0*/  LDL R6, [R11] ;  /* 0x000000000b067983 */ /* 0x000ea20000100800 */
[--C-:B---3--:R-:W-:Y:S02]  /*04b0*/  IMAD R13, R13, 0x4, R2.reuse ;  /* 0x000000040d0d7824 */ /* 0x108fe400078e0202 */
[----:B------:R-:W-:Y:S01]  /*04c0*/  IMAD R15, R15, 0x4, R2 ;  /* 0x000000040f0f7824 */ /* 0x000fe200078e0202 */
        /* <DEDUP_REMOVED lines=9> */
[----:B---3--:R-:W-:-:S03]  /*0560*/  LEA R11, R11, R2, 0x2 ;  /* 0x000000020b0b7211 */ /* 0x008fc600078e10ff */
[----:B0-----:R-:W3:Y:S01]  /*0570*/  LDG.E.U8 R13, desc[UR8][R4.64+0x5] ;  /* 0x00000508040d7981 */ /* 0x001ee2000c1e1100 */
[----:B--2---:R-:W-:-:S03]  /*0580*/  IADD3 R10, PT, PT, R7, 0x1, RZ ;  /* 0x00000001070a7810 */ /* 0x004fc60007ffe0ff */
[----:B------:R-:W2:Y:S04]  /*0590*/  LDG.E.U8 R7, desc[UR8][R4.64+0x3] ;  /* 0x0000030804077981 */ /* 0x000ea8000c1e1100 */
[----:B------:R0:W-:Y:S04]  /*05a0*/  STL [R15], R10 ;  /* 0x0000000a0f007387 */ /* 0x0001e80000100800 */
[----:B------:R-:W4:Y:S01]  /*05b0*/  LDL R6, [R9] ;  /* 0x0000000009067983 */ /* 0x000f220000100800 */
[----:B---3--:R-:W-:-:S03]  /*05c0*/  IMAD R13, R13, 0x4, R2 ;  /* 0x000000040d0d7824 */ /* 0x008fc600078e0202 */
[----:B0-----:R-:W3:Y:S01]  /*05d0*/  LDG.E.U8 R15, desc[UR8][R4.64+0x7] ;  /* 0x00000708040f7981 */ /* 0x001ee2000c1e1100 */
[----:B--2---:R-:W-:Y:S02]  /*05e0*/  IMAD R7, R7, 0x4, R2 ;  /* 0x0000000407077824 */ /* 0x004fe400078e0202 */
[----:B----4-:R-:W-:-:S05]  /*05f0*/  VIADD R6, R6, 0x1 ;  /* 0x0000000106067836 */ /* 0x010fca0000000000 */
[----:B------:R0:W-:Y:S04]  /*0600*/  STL [R9], R6 ;  /* 0x0000000609007387 */ /* 0x0001e80000100800 */
[----:B------:R-:W2:Y:S04]  /*0610*/  LDL R8, [R7] ;  /* 0x0000000007087983 */ /* 0x000ea80000100800 */
[----:B0-----:R-:W4:Y:S01]  /*0620*/  LDG.E.U8 R9, desc[UR8][R4.64+0x6] ;  /* 0x0000060804097981 */ /* 0x001f22000c1e1100 */
[----:B--2---:R-:W-:-:S05]  /*0630*/  VIADD R8, R8, 0x1 ;  /* 0x0000000108087836 */ /* 0x004fca0000000000 */
[----:B------:R-:W-:Y:S04]  /*0640*/  STL [R7], R8 ;  /* 0x0000000807007387 */ /* 0x000fe80000100800 */
[----:B------:R-:W2:Y:S02]  /*0650*/  LDL R10, [R11] ;  /* 0x000000000b0a7983 */ /* 0x000ea40000100800 */
[----:B--2---:R-:W-:-:S05]  /*0660*/  VIADD R10, R10, 0x1 ;  /* 0x000000010a0a7836 */ /* 0x004fca0000000000 */
[----:B------:R0:W-:Y:S04]  /*0670*/  STL [R11], R10 ;  /* 0x0000000a0b007387 */ /* 0x0001e80000100800 */
[----:B------:R-:W2:Y:S01]  /*0680*/  LDL R6, [R13] ;  /* 0x000000000d067983 */ /* 0x000ea20000100800 */
[--C-:B----4-:R-:W-:Y:S02]  /*0690*/  IMAD R9, R9, 0x4, R2.reuse ;  /* 0x0000000409097824 */ /* 0x110fe400078e0202 */
[----:B---3--:R-:W-:Y:S01]  /*06a0*/  IMAD R15, R15, 0x4, R2 ;  /* 0x000000040f0f7824 */ /* 0x008fe200078e0202 */
[----:B0-----:R-:W3:Y:S01]  /*06b0*/  LDG.E.U8 R11, desc[UR8][R4.64+0x8] ;  /* 0x00000808040b7981 */ /* 0x001ee2000c1e1100 */
[----:B--2---:R-:W-:-:S05]  /*06c0*/  VIADD R6, R6, 0x1 ;  /* 0x0000000106067836 */ /* 0x004fca0000000000 */
[----:B------:R0:W-:Y:S04]  /*06d0*/  STL [R13], R6 ;  /* 0x000000060d007387 */ /* 0x0001e80000100800 */
[----:B------:R-:W2:Y:S02]  /*06e0*/  LDL R7, [R9] ;  /* 0x0000000009077983 */ /* 0x000ea40000100800 */
[----:B--2---:R-:W-:-:S05]  /*06f0*/  IADD3 R8, PT, PT, R7, 0x1, RZ ;  /* 0x0000000107087810 */ /* 0x004fca0007ffe0ff */
[----:B------:R1:W-:Y:S04]  /*0700*/  STL [R9], R8 ;  /* 0x0000000809007387 */ /* 0x0003e80000100800 */
[----:B------:R-:W2:Y:S01]  /*0710*/  LDL R7, [R15] ;  /* 0x000000000f077983 */ /* 0x000ea20000100800 */
[----:B---3--:R-:W-:Y:S02]  /*0720*/  IMAD R11, R11, 0x4, R2 ;  /* 0x000000040b0b7824 */ /* 0x008fe400078e0202 */
[----:B--2---:R-:W-:-:S05]  /*0730*/  VIADD R10, R7, 0x1 ;  /* 0x00000001070a7836 */ /* 0x004fca0000000000 */
[----:B------:R1:W-:Y:S04]  /*0740*/  STL [R15], R10 ;  /* 0x0000000a0f007387 */ /* 0x0003e80000100800 */
[----:B0-----:R-:W2:Y:S01]  /*0750*/  LDL R6, [R11] ;  /* 0x000000000b067983 */ /* 0x001ea20000100800 */
[----:B------:R-:W-:-:S04]  /*0760*/  UIADD3 UR4, UP1, UPT, UR4, -0x10, URZ ;  /* 0xfffffff004047890 */ /* 0x000fc8000ff3e0ff */
[----:B------:R-:W-:Y:S02]  /*0770*/  UIADD3.X UR7, UPT, UPT, UR7, -0x1, URZ, UP1, !UPT ;  /* 0xffffffff07077890 */ /* 0x000fe40008ffe4ff */
[----:B------:R-:W-:-:S04]  /*0780*/  UISETP.NE.U32.AND UP1, UPT, UR4, URZ, UPT ;  /* 0x000000ff0400728c */ /* 0x000fc8000bf25070 */
[----:B------:R-:W-:Y:S01]  /*0790*/  UISETP.NE.AND.EX UP1, UPT, UR7, URZ, UPT, UP1 ;  /* 0x000000ff0700728c */ /* 0x000fe2000bf25310 */
[----:B------:R-:W-:-:S04]  /*07a0*/  IADD3 R4, P0, PT, R4, 0x10, RZ ;  /* 0x0000001004047810 */ /* 0x000fc80007f1e0ff */
[----:B------:R-:W-:Y:S01]  /*07b0*/  IADD3.X R5, PT, PT, RZ, R5, RZ, P0, !PT ;  /* 0x00000005ff057210 */ /* 0x000fe200007fe4ff */
[----:B--2---:R-:W-:-:S05]  /*07c0*/  VIADD R6, R6, 0x1 ;  /* 0x0000000106067836 */ /* 0x004fca0000000000 */
[----:B------:R1:W-:Y:S01]  /*07d0*/  STL [R11], R6 ;  /* 0x000000060b007387 */ /* 0x0003e20000100800 */
[----:B------:R-:W-:Y:S05]  /*07e0*/  BRA.U UP1, `(.L_x_2) ;  /* 0xfffffff901a47547 */ /* 0x000fea000b83ffff */
.L_x_1:
[----:B------:R-:W-:Y:S05]  /*07f0*/  BRA.U !UP0, `(.L_x_0) ;  /* 0x0000000508c47547 */ /* 0x000fea000b800000 */
[----:B------:R-:W-:Y:S02]  /*0800*/  UISETP.GE.U32.AND UP1, UPT, UR10, 0x8, UPT ;  /* 0x000000080a00788c */ /* 0x000fe4000bf26070 */
[----:B------:R-:W-:Y:S02]  /*0810*/  ULOP3.LUT UR4, UR12, 0x7, URZ, 0xc0, !UPT ;  /* 0x000000070c047892 */ /* 0x000fe4000f8ec0ff */
[----:B------:R-:W-:Y:S02]  /*0820*/  UISETP.GE.U32.AND.EX UP1, UPT, URZ, URZ, UPT, UP1 ;  /* 0x000000ffff00728c */ /* 0x000fe4000bf26110 */
[----:B------:R-:W-:-:S04]  /*0830*/  UISETP.NE.U32.AND UP0, UPT, UR4, URZ, UPT ;  /* 0x000000ff0400728c */ /* 0x000fc8000bf05070 */
[----:B------:R-:W-:-:S03]  /*0840*/  UISETP.NE.AND.EX UP0, UPT, URZ, URZ, UPT, UP0 ;  /* 0x000000ffff00728c */ /* 0x000fc6000bf05300 */
[----:B------:R-:W-:Y:S08]  /*0850*/  BRA.U !UP1, `(.L_x_3) ;  /* 0x0000000109c47547 */ /* 0x000ff0000b800000 */
[----:B------:R-:W0:Y:S01]  /*0860*/  LDCU.64 UR10, c[0x0][0x380] ;  /* 0x00007000ff0a77ac */ /* 0x000e220008000a00 */
[----:B------:R-:W-:Y:S02]  /*0870*/  IMAD.U32 R4, RZ, RZ, UR5 ;  /* 0x00000005ff047e24 */ /* 0x000fe4000f8e00ff */
[----:B------:R-:W-:Y:S02]  /*0880*/  IMAD.U32 R5, RZ, RZ, UR6 ;  /* 0x00000006ff057e24 */ /* 0x000fe4000f8e00ff */
[----:B------:R-:W-:-:S04]  /*0890*/  IMAD.WIDE.U32 R4, R0, UR12, R4 ;  /* 0x0000000c00047c25 */ /* 0x000fc8000f8e0004 */
[----:B------:R-:W-:Y:S01]  /*08a0*/  IMAD R5, R0, UR13, R5 ;  /* 0x0000000d00057c24 */ /* 0x000fe2000f8e0205 */
[----:B0-----:R-:W-:-:S04]  /*08b0*/  IADD3 R4, P0, PT, R4, UR10, RZ ;  /* 0x0000000a04047c10 */ /* 0x001fc8000ff1e0ff */
[----:B------:R-:W-:-:S05]  /*08c0*/  IADD3.X R5, PT, PT, R5, UR11, RZ, P0, !PT ;  /* 0x0000000b05057c10 */ /* 0x000fca00087fe4ff */
[----:B------:R-:W2:Y:S04]  /*08d0*/  LDG.E.U8 R7, desc[UR8][R4.64] ;  /* 0x0000000804077981 */ /* 0x000ea8000c1e1100 */
[----:B-1----:R-:W4:Y:S04]  /*08e0*/  LDG.E.U8 R9, desc[UR8][R4.64+0x1] ;  /* 0x0000010804097981 */ /* 0x002f28000c1e1100 */
[----:B------:R-:W5:Y:S04]  /*08f0*/  LDG.E.U8 R11, desc[UR8][R4.64+0x2] ;  /* 0x00000208040b7981 */ /* 0x000f68000c1e1100 */
[----:B------:R-:W3:Y:S01]  /*0900*/  LDG.E.U8 R13, desc[UR8][R4.64+0x3] ;  /* 0x00000308040d7981 */ /* 0x000ee2000c1e1100 */
[----:B--2---:R-:W-:-:S05]  /*0910*/  IMAD R7, R7, 0x4, R2 ;  /* 0x0000000407077824 */ /* 0x004fca00078e0202 */
[----:B------:R-:W2:Y:S01]  /*0920*/  LDL R6, [R7] ;  /* 0x0000000007067983 */ /* 0x000ea20000100800 */
[----:B----4-:R-:W-:Y:S01]  /*0930*/  LEA R9, R9, R2, 0x2 ;  /* 0x0000000209097211 */ /* 0x010fe200078e10ff */
[----:B--2---:R-:W-:-:S05]  /*0940*/  VIADD R6, R6, 0x1 ;  /* 0x0000000106067836 */ /* 0x004fca0000000000 */
        /* <DEDUP_REMOVED lines=21> */
[----:B------:R0:W-:Y:S04]  /*0aa0*/  STL [R7], R8 ;  /* 0x0000000807007387 */ /* 0x0001e80000100800 */
[----:B------:R-:W2:Y:S02]  /*0ab0*/  LDL R10, [R9] ;  /* 0x00000000090a7983 */ /* 0x000ea40000100800 */
[----:B--2---:R-:W-:-:S05]  /*0ac0*/  VIADD R10, R10, 0x1 ;  /* 0x000000010a0a7836 */ /* 0x004fca0000000000 */
[----:B------:R2:W-:Y:S04]  /*0ad0*/  STL [R9], R10 ;  /* 0x0000000a09007387 */ /* 0x0005e80000100800 */
[----:B------:R-:W4:Y:S01]  /*0ae0*/  LDL R6, [R11] ;  /* 0x000000000b067983 */ /* 0x000f220000100800 */
[----:B---3--:R-:W-:Y:S02]  /*0af0*/  IMAD R13, R13, 0x4, R2 ;  /* 0x000000040d0d7824 */ /* 0x008fe400078e0202 */
[----:B----4-:R-:W-:-:S05]  /*0b00*/  VIADD R6, R6, 0x1 ;  /* 0x0000000106067836 */ /* 0x010fca0000000000 */
[----:B------:R2:W-:Y:S04]  /*0b10*/  STL [R11], R6 ;  /* 0x000000060b007387 */ /* 0x0005e80000100800 */
[----:B0-----:R-:W3:Y:S01]  /*0b20*/  LDL R7, [R13] ;  /* 0x000000000d077983 */ /* 0x001ee20000100800 */
[----:B------:R-:W-:-:S04]  /*0b30*/  UIADD3 UR5, UP1, UPT, UR5, 0x8, URZ ;  /* 0x0000000805057890 */ /* 0x000fc8000ff3e0ff */
[----:B------:R-:W-:Y:S01]  /*0b40*/  UIADD3.X UR6, UPT, UPT, URZ, UR6, URZ, UP1, !UPT ;  /* 0x00000006ff067290 */ /* 0x000fe20008ffe4ff */
[----:B---3--:R-:W-:-:S05]  /*0b50*/  VIADD R8, R7, 0x1 ;  /* 0x0000000107087836 */ /* 0x008fca0000000000 */
[----:B------:R2:W-:Y:S06]  /*0b60*/  STL [R13], R8 ;  /* 0x000000080d007387 */ /* 0x0005ec0000100800 */
.L_x_3:
[----:B------:R-:W-:Y:S05]  /*0b70*/  BRA.U !UP0, `(.L_x_0) ;  /* 0x0000000108e47547 */ /* 0x000fea000b800000 */
[----:B------:R-:W-:Y:S02]  /*0b80*/  UISETP.GE.U32.AND UP1, UPT, UR4, 0x4, UPT ;  /* 0x000000040400788c */ /* 0x000fe4000bf26070 */
[----:B------:R-:W-:Y:S02]  /*0b90*/  ULOP3.LUT UR7, UR12, 0x3, URZ, 0xc0, !UPT ;  /* 0x000000030c077892 */ /* 0x000fe4000f8ec0ff */
[----:B------:R-:W-:Y:S02]  /*0ba0*/  UISETP.GE.U32.AND.EX UP1, UPT, URZ, URZ, UPT, UP1 ;  /* 0x000000ffff00728c */ /* 0x000fe4000bf26110 */
[----:B------:R-:W-:Y:S01]  /*0bb0*/  UISETP.NE.U32.AND UP0, UPT, UR7, URZ, UPT ;  /* 0x000000ff0700728c */ /* 0x000fe2000bf05070 */
[----:B------:R-:W-:-:S03]  /*0bc0*/  UMOV UR4, URZ ;  /* 0x000000ff00047c82 */ /* 0x000fc60008000000 */
[----:B------:R-:W-:-:S03]  /*0bd0*/  UISETP.NE.AND.EX UP0, UPT, UR4, URZ, UPT, UP0 ;  /* 0x000000ff0400728c */ /* 0x000fc6000bf05300 */
[----:B------:R-:W-:Y:S08]  /*0be0*/  BRA.U !UP1, `(.L_x_4) ;  /* 0x0000000109747547 */ /* 0x000ff0000b800000 */
[----:B------:R-:W0:Y:S01]  /*0bf0*/  LDCU.64 UR10, c[0x0][0x380] ;  /* 0x00007000ff0a77ac */ /* 0x000e220008000a00 */
[----:B------:R-:W-:Y:S01]  /*0c00*/  MOV R5, UR6 ;  /* 0x0000000600057c02 */ /* 0x000fe20008000f00 */
[----:B------:R-:W-:-:S04]  /*0c10*/  IMAD.U32 R4, RZ, RZ, UR5 ;  /* 0x00000005ff047e24 */ /* 0x000fc8000f8e00ff */
[----:B------:R-:W-:-:S04]  /*0c20*/  IMAD.WIDE.U32 R4, R0, UR12, R4 ;  /* 0x0000000c00047c25 */ /* 0x000fc8000f8e0004 */
[----:B------:R-:W-:Y:S01]  /*0c30*/  IMAD R5, R0, UR13, R5 ;  /* 0x0000000d00057c24 */ /* 0x000fe2000f8e0205 */
[----:B0-----:R-:W-:-:S04]  /*0c40*/  IADD3 R4, P0, PT, R4, UR10, RZ ;  /* 0x0000000a04047c10 */ /* 0x001fc8000ff1e0ff */
[----:B------:R-:W-:-:S05]  /*0c50*/  IADD3.X R5, PT, PT, R5, UR11, RZ, P0, !PT ;  /* 0x0000000b05057c10 */ /* 0x000fca00087fe4ff */
[----:B------:R-:W4:Y:S04]  /*0c60*/  LDG.E.U8 R7, desc[UR8][R4.64] ;  /* 0x0000000804077981 */ /* 0x000f28000c1e1100 */
[----:B-12---:R-:W2:Y:S04]  /*0c70*/  LDG.E.U8 R11, desc[UR8][R4.64+0x2] ;  /* 0x00000208040b7981 */ /* 0x006ea8000c1e1100 */
[----:B------:R-:W5:Y:S01]  /*0c80*/  LDG.E.U8 R13, desc[UR8][R4.64+0x3] ;  /* 0x00000308040d7981 */ /* 0x000f62000c1e1100 */
[----:B----4-:R-:W-:-:S03]  /*0c90*/  IMAD R9, R7, 0x4, R2 ;  /* 0x0000000407097824 */ /* 0x010fc600078e0202 */
[----:B------:R-:W4:Y:S04]  /*0ca0*/  LDG.E.U8 R7, desc[UR8][R4.64+0x1] ;  /* 0x0000010804077981 */ /* 0x000f28000c1e1100 */
[----:B------:R-:W3:Y:S01]  /*0cb0*/  LDL R6, [R9] ;  /* 0x0000000009067983 */ /* 0x000ee20000100800 */
[----:B----4-:R-:W-:Y:S02]  /*0cc0*/  IMAD R10, R7, 0x4, R2 ;  /* 0x00000004070a7824 */ /* 0x010fe400078e0202 */
[----:B---3--:R-:W-:-:S05]  /*0cd0*/  VIADD R6, R6, 0x1 ;  /* 0x0000000106067836 */ /* 0x008fca0000000000 */
[----:B------:R0:W-:Y:S04]  /*0ce0*/  STL [R9], R6 ;  /* 0x0000000609007387 */ /* 0x0001e80000100800 */
[----:B------:R-:W3:Y:S01]  /*0cf0*/  LDL R7, [R10] ;  /* 0x000000000a077983 */ /* 0x000ee20000100800 */
[----:B--2---:R-:W-:Y:S01]  /*0d00*/  LEA R11, R11, R2, 0x2 ;  /* 0x000000020b0b7211 */ /* 0x004fe200078e10ff */
[----:B---3--:R-:W-:-:S05]  /*0d10*/  VIADD R7, R7, 0x1 ;  /* 0x0000000107077836 */ /* 0x008fca0000000000 */
[----:B------:R4:W-:Y:S04]  /*0d20*/  STL [R10], R7 ;  /* 0x000000070a007387 */ /* 0x0009e80000100800 */
[----:B------:R-:W2:Y:S01]  /*0d30*/  LDL R8, [R11] ;  /* 0x000000000b087983 */ /* 0x000ea20000100800 */
[----:B-----5:R-:W-:Y:S02]  /*0d40*/  IMAD R13, R13, 0x4, R2 ;  /* 0x000000040d0d7824 */ /* 0x020fe400078e0202 */
[----:B--2---:R-:W-:-:S05]  /*0d50*/  VIADD R8, R8, 0x1 ;  /* 0x0000000108087836 */ /* 0x004fca0000000000 */
[----:B------:R4:W-:Y:S04]  /*0d60*/  STL [R11], R8 ;  /* 0x000000080b007387 */ /* 0x0009e80000100800 */
[----:B0-----:R-:W2:Y:S01]  /*0d70*/  LDL R6, [R13] ;  /* 0x000000000d067983 */ /* 0x001ea20000100800 */
[----:B------:R-:W-:-:S04]  /*0d80*/  UIADD3 UR5, UP1, UPT, UR5, 0x4, URZ ;  /* 0x0000000405057890 */ /* 0x000fc8000ff3e0ff */
[----:B------:R-:W-:Y:S01]  /*0d90*/  UIADD3.X UR6, UPT, UPT, URZ, UR6, URZ, UP1, !UPT ;  /* 0x00000006ff067290 */ /* 0x000fe20008ffe4ff */
[----:B--2---:R-:W-:-:S05]  /*0da0*/  VIADD R6, R6, 0x1 ;  /* 0x0000000106067836 */ /* 0x004fca0000000000 */
[----:B------:R4:W-:Y:S06]  /*0db0*/  STL [R13], R6 ;  /* 0x000000060d007387 */ /* 0x0009ec0000100800 */
.L_x_4:
[----:B------:R-:W-:Y:S05]  /*0dc0*/  BRA.U !UP0, `(.L_x_0) ;  /* 0x0000000108507547 */ /* 0x000fea000b800000 */
[----:B------:R-:W0:Y:S01]  /*0dd0*/  LDCU.64 UR10, c[0x0][0x380] ;  /* 0x00007000ff0a77ac */ /* 0x000e220008000a00 */
[----:B------:R-:W-:Y:S01]  /*0de0*/  MOV R5, UR6 ;  /* 0x0000000600057c02 */ /* 0x000fe20008000f00 */
[----:B------:R-:W-:-:S04]  /*0df0*/  IMAD.U32 R4, RZ, RZ, UR5 ;  /* 0x00000005ff047e24 */ /* 0x000fc8000f8e00ff */
[----:B------:R-:W-:-:S04]  /*0e00*/  IMAD.WIDE.U32 R4, R0, UR12, R4 ;  /* 0x0000000c00047c25 */ /* 0x000fc8000f8e0004 */
[----:B------:R-:W-:Y:S01]  /*0e10*/  IMAD R5, R0, UR13, R5 ;  /* 0x0000000d00057c24 */ /* 0x000fe2000f8e0205 */
[----:B0-----:R-:W-:-:S04]  /*0e20*/  IADD3 R4, P0, PT, R4, UR10, RZ ;  /* 0x0000000a04047c10 */ /* 0x001fc8000ff1e0ff */
[----:B-12---:R-:W-:-:S09]  /*0e30*/  IADD3.X R9, PT, PT, R5, UR11, RZ, P0, !PT ;  /* 0x0000000b05097c10 */ /* 0x006fd200087fe4ff */
.L_x_5:
[----:B------:R-:W-:-:S06]  /*0e40*/  IMAD.MOV.U32 R5, RZ, RZ, R9 ;  /* 0x000000ffff057224 */ /* 0x000fcc00078e0009 */
[----:B------:R-:W4:Y:S02]  /*0e50*/  LDG.E.U8 R5, desc[UR8][R4.64] ;  /* 0x0000000804057981 */ /* 0x000f24000c1e1100 */
[----:B0---4-:R-:W-:-:S05]  /*0e60*/  IMAD R6, R5, 0x4, R2 ;  /* 0x0000000405067824 */ /* 0x011fca00078e0202 */
[----:B------:R-:W2:Y:S01]  /*0e70*/  LDL R7, [R6] ;  /* 0x0000000006077983 */ /* 0x000ea20000100800 */
[----:B------:R-:W-:Y:S01]  /*0e80*/  UIADD3 UR7, UP0, UPT, UR7, -0x1, URZ ;  /* 0xffffffff07077890 */ /* 0x000fe2000ff1e0ff */
[----:B------:R-:W-:-:S03]  /*0e90*/  IADD3 R4, P0, PT, R4, 0x1, RZ ;  /* 0x0000000104047810 */ /* 0x000fc60007f1e0ff */
[----:B------:R-:W-:Y:S02]  /*0ea0*/  UIADD3.X UR4, UPT, UPT, UR4, -0x1, URZ, UP0, !UPT ;  /* 0xffffffff04047890 */ /* 0x000fe400087fe4ff */
[----:B------:R-:W-:Y:S01]  /*0eb0*/  UISETP.NE.U32.AND UP0, UPT, UR7, URZ, UPT ;  /* 0x000000ff0700728c */ /* 0x000fe2000bf05070 */
[----:B------:R-:W-:-:S03]  /*0ec0*/  IMAD.X R9, RZ, RZ, R9, P0 ;  /* 0x000000ffff097224 */ /* 0x000fc600000e0609 */
[----:B------:R-:W-:Y:S01]  /*0ed0*/  UISETP.NE.AND.EX UP0, UPT, UR4, URZ, UPT, UP0 ;  /* 0x000000ff0400728c */ /* 0x000fe2000bf05300 */
[----:B--2---:R-:W-:-:S05]  /*0ee0*/  VIADD R7, R7, 0x1 ;  /* 0x0000000107077836 */ /* 0x004fca0000000000 */
[----:B------:R0:W-:Y:S03]  /*0ef0*/  STL [R6], R7 ;  /* 0x0000000706007387 */ /* 0x0001e60000100800 */
[----:B------:R-:W-:Y:S05]  /*0f00*/  BRA.U UP0, `(.L_x_5) ;  /* 0xfffffffd00cc7547 */ /* 0x000fea000b83ffff */
.L_x_0:
[----:B------:R-:W5:Y:S01]  /*0f10*/  S2R R5, SR_CgaCtaId ;  /* 0x0000000000057919 */ /* 0x000f620000008800 */
[----:B------:R-:W-:Y:S01]  /*0f20*/  MOV R4, 0x400 ;  /* 0x0000040000047802 */ /* 0x000fe20000000f00 */
[----:B------:R-:W-:-:S03]  /*0f30*/  UMOV UR4, URZ ;  /* 0x000000ff00047c82 */ /* 0x000fc60008000000 */
[----:B-----5:R-:W-:-:S05]  /*0f40*/  LEA R5, R5, R4, 0x18 ;  /* 0x0000000405057211 */ /* 0x020fca00078ec0ff */
[----:B0---4-:R-:W-:-:S05]  /*0f50*/  IMAD R7, R0, 0x68, R5 ;  /* 0x0000006800077824 */ /* 0x011fca00078e0205 */
[----:B------:R-:W-:-:S07]  /*0f60*/  MOV R4, R7 ;  /* 0x0000000700047202 */ /* 0x000fce0000000f00 */
.L_x_6:
[----:B-12---:R-:W-:-:S05]  /*0f70*/  IMAD.MOV.U32 R6, RZ, RZ, R2 ;  /* 0x000000ffff067224 */ /* 0x006fca00078e0002 */
[----:B------:R-:W2:Y:S01]  /*0f80*/  LDL R9, [R6] ;  /* 0x0000000006097983 */ /* 0x000ea20000100800 */
[----:B------:R-:W-:Y:S01]  /*0f90*/  UISETP.GE.U32.AND UP0, UPT, UR4, 0x19, UPT ;  /* 0x000000190400788c */ /* 0x000fe2000bf06070 */
[----:B------:R-:W-:Y:S01]  /*0fa0*/  IADD3 R2, P0, PT, R2, 0x4, RZ ;  /* 0x0000000402027810 */ /* 0x000fe20007f1e0ff */
[----:B------:R-:W-:-:S04]  /*0fb0*/  UIADD3 UR5, UPT, UPT, UR4, 0x1, URZ ;  /* 0x0000000104057890 */ /* 0x000fc8000fffe0ff */
[----:B------:R-:W-:-:S03]  /*0fc0*/  IMAD.X R3, RZ, RZ, R3, P0 ;  /* 0x000000ffff037224 */ /* 0x000fc600000e0603 */
[----:B------:R-:W-:Y:S01]  /*0fd0*/  UMOV UR4, UR5 ;  /* 0x0000000500047c82 */ /* 0x000fe20008000000 */
[----:B--2---:R0:W-:Y:S02]  /*0fe0*/  STS [R4], R9 ;  /* 0x0000000904007388 */ /* 0x0041e40000000800 */
[----:B0-----:R-:W-:Y:S01]  /*0ff0*/  VIADD R4, R4, 0x4 ;  /* 0x0000000404047836 */ /* 0x001fe20000000000 */
[----:B------:R-:W-:Y:S06]  /*1000*/  BRA.U !UP0, `(.L_x_6) ;  /* 0xfffffffd08d87547 */ /* 0x000fec000b83ffff */
[----:B------:R-:W-:Y:S01]  /*1010*/  BAR.SYNC.DEFER_BLOCKING 0x0 ;  /* 0x0000000000007b1d */ /* 0x000fe20000010000 */
[----:B------:R-:W-:-:S13]  /*1020*/  ISETP.GT.U32.AND P0, PT, R0, 0x19, PT ;  /* 0x000000190000780c */ /* 0x000fda0003f04070 */
[----:B------:R-:W-:Y:S05]  /*1030*/  @P0 EXIT ;  /* 0x000000000000094d */ /* 0x000fea0003800000 */
[C---:B------:R-:W-:Y:S01]  /*1040*/  IMAD R2, R0.reuse, -0x64, R7 ;  /* 0xffffff9c00027824 */ /* 0x040fe200078e0207 */
[----:B------:R-:W-:Y:S01]  /*1050*/  UMOV UR5, 0x1b8 ;  /* 0x000001b800057882 */ /* 0x000fe20000000000 */
[----:B------:R-:W-:Y:S01]  /*1060*/  IMAD R5, R0, 0x4, R5 ;  /* 0x0000000400057824 */ /* 0x000fe200078e0205 */
[----:B------:R-:W-:Y:S02]  /*1070*/  UMOV UR4, URZ ;  /* 0x000000ff00047c82 */ /* 0x000fe40008000000 */
[----:B------:R-:W-:Y:S04]  /*1080*/  LDS R3, [R2] ;  /* 0x0000000002037984 */ /* 0x000fe80000000800 */
[----:B------:R-:W-:Y:S04]  /*1090*/  LDS R4, [R5+0x68] ;  /* 0x0000680005047984 */ /* 0x000fe80000000800 */
[----:B------:R-:W0:Y:S04]  /*10a0*/  LDS R6, [R5+0xd0] ;  /* 0x0000d00005067984 */ /* 0x000e280000000800 */
[----:B------:R-:W-:Y:S04]  /*10b0*/  LDS R8, [R5+0x138] ;  /* 0x0001380005087984 */ /* 0x000fe80000000800 */
[----:B------:R-:W1:Y:S04]  /*10c0*/  LDS R7, [R5+0x1a0] ;  /* 0x0001a00005077984 */ /* 0x000e680000000800 */
[----:B------:R-:W-:Y:S04]  /*10d0*/  LDS R10, [R5+0x208] ;  /* 0x00020800050a7984 */ /* 0x000fe80000000800 */
[----:B------:R-:W2:Y:S04]  /*10e0*/  LDS R9, [R5+0x270] ;  /* 0x0002700005097984 */ /* 0x000ea80000000800 */
[----:B------:R-:W4:Y:S01]  /*10f0*/  LDS R12, [R5+0x2d8] ;  /* 0x0002d800050c7984 */ /* 0x000f220000000800 */
[----:B0-----:R-:W-:-:S04]  /*1100*/  IADD3 R3, PT, PT, R6, R3, R4 ;  /* 0x0000000306037210 */ /* 0x001fc80007ffe004 */
[----:B-1----:R-:W-:-:S04]  /*1110*/  IADD3 R3, PT, PT, R7, R3, R8 ;  /* 0x0000000307037210 */ /* 0x002fc80007ffe008 */
[----:B--2---:R-:W-:Y:S02]  /*1120*/  IADD3 R9, PT, PT, R9, R3, R10 ;  /* 0x0000000309097210 */ /* 0x004fe40007ffe00a */
[----:B------:R-:W-:-:S03]  /*1130*/  IADD3 R3, PT, PT, R5, 0x270, RZ ;  /* 0x0000027005037810 */ /* 0x000fc60007ffe0ff */
[----:B----4-:R-:W-:-:S07]  /*1140*/  IMAD.IADD R9, R9, 0x1, R12 ;  /* 0x0000000109097824 */ /* 0x010fce00078e020c */
.L_x_7:
[----:B------:R-:W-:Y:S01]  /*1150*/  LDS R8, [R3+0xd0] ;  /* 0x0000d00003087984 */ /* 0x000fe20000000800 */
[----:B------:R-:W-:Y:S01]  /*1160*/  IMAD.MOV.U32 R25, RZ, RZ, R3 ;  /* 0x000000ffff197224 */ /* 0x000fe200078e0003 */
[----:B------:R-:W-:Y:S02]  /*1170*/  UIADD3 UR5, UP0, UPT, UR5, -0x58, URZ ;  /* 0xffffffa805057890 */ /* 0x000fe4000ff1e0ff */
[----:B------:R-:W0:Y:S02]  /*1180*/  LDS R10, [R3+0x138] ;  /* 0x00013800030a7984 */ /* 0x000e240000000800 */
[----:B------:R-:W-:Y:S02]  /*1190*/  UIADD3.X UR4, UPT, UPT, UR4, -0x1, URZ, UP0, !UPT ;  /* 0xffffffff04047890 */ /* 0x000fe400087fe4ff */
[----:B------:R-:W-:Y:S01]  /*11a0*/  LDS R11, [R3+0x1a0] ;  /* 0x0001a000030b7984 */ /* 0x000fe20000000800 */
[----:B------:R-:W-:-:S03]  /*11b0*/  UISETP.NE.U32.AND UP0, UPT, UR5, URZ, UPT ;  /* 0x000000ff0500728c */ /* 0x000fc6000bf05070 */
[----:B------:R-:W1:Y:S01]  /*11c0*/  LDS R24, [R3+0x208] ;  /* 0x0002080003187984 */ /* 0x000e620000000800 */
[----:B------:R-:W-:-:S03]  /*11d0*/  UISETP.NE.AND.EX UP0, UPT, UR4, URZ, UPT, UP0 ;  /* 0x000000ff0400728c */ /* 0x000fc6000bf05300 */
[----:B------:R-:W-:Y:S04]  /*11e0*/  LDS R12, [R3+0x270] ;  /* 0x00027000030c7984 */ /* 0x000fe80000000800 */
[----:B------:R-:W2:Y:S04]  /*11f0*/  LDS R13, [R3+0x2d8] ;  /* 0x0002d800030d7984 */ /* 0x000ea80000000800 */
[----:B------:R-:W-:Y:S04]  /*1200*/  LDS R14, [R3+0x340] ;  /* 0x00034000030e7984 */ /* 0x000fe80000000800 */
[----:B------:R-:W4:Y:S04]  /*1210*/  LDS R15, [R3+0x3a8] ;  /* 0x0003a800030f7984 */ /* 0x000f280000000800 */
[----:B------:R-:W-:Y:S04]  /*1220*/  LDS R16, [R3+0x410] ;  /* 0x0004100003107984 */ /* 0x000fe80000000800 */
[----:B------:R-:W5:Y:S04]  /*1230*/  LDS R17, [R3+0x478] ;  /* 0x0004780003117984 */ /* 0x000f680000000800 */
[----:B------:R-:W-:Y:S04]  /*1240*/  LDS R18, [R3+0x4e0] ;  /* 0x0004e00003127984 */ /* 0x000fe80000000800 */
[----:B------:R-:W3:Y:S01]  /*1250*/  LDS R19, [R3+0x548] ;  /* 0x0005480003137984 */ /* 0x000ee20000000800 */
[----:B0-----:R-:W-:-:S03]  /*1260*/  IADD3 R10, PT, PT, R10, R9, R8 ;  /* 0x000000090a0a7210 */ /* 0x001fc60007ffe008 */
[----:B------:R-:W-:Y:S04]  /*1270*/  LDS R20, [R3+0x5b0] ;  /* 0x0005b00003147984 */ /* 0x000fe80000000800 */
[----:B------:R-:W0:Y:S01]  /*1280*/  LDS R21, [R3+0x618] ;  /* 0x0006180003157984 */ /* 0x000e220000000800 */
[----:B-1----:R-:W-:-:S03]  /*1290*/  IADD3 R24, PT, PT, R24, R10, R11 ;  /* 0x0000000a18187210 */ /* 0x002fc60007ffe00b */
[----:B------:R-:W-:Y:S04]  /*12a0*/  LDS R22, [R3+0x680] ;  /* 0x0006800003167984 */ /* 0x000fe80000000800 */
[----:B------:R-:W1:Y:S01]  /*12b0*/  LDS R23, [R3+0x6e8] ;  /* 0x0006e80003177984 */ /* 0x000e620000000800 */
[----:B--2---:R-:W-:-:S03]  /*12c0*/  IADD3 R24, PT, PT, R13, R24, R12 ;  /* 0x000000180d187210 */ /* 0x004fc60007ffe00c */
[----:B------:R-:W-:Y:S04]  /*12d0*/  LDS R4, [R3+0x750] ;  /* 0x0007500003047984 */ /* 0x000fe80000000800 */
[----:B------:R-:W2:Y:S01]  /*12e0*/  LDS R5, [R3+0x7b8] ;  /* 0x0007b80003057984 */ /* 0x000ea20000000800 */
[----:B----4-:R-:W-:-:S03]  /*12f0*/  IADD3 R24, PT, PT, R15, R24, R14 ;  /* 0x000000180f187210 */ /* 0x010fc60007ffe00e */
[----:B------:R-:W-:Y:S04]  /*1300*/  LDS R6, [R3+0x820] ;  /* 0x0008200003067984 */ /* 0x000fe80000000800 */
[----:B------:R-:W4:Y:S01]  /*1310*/  LDS R7, [R3+0x888] ;  /* 0x0008880003077984 */ /* 0x000f220000000800 */
[----:B-----5:R-:W-:-:S03]  /*1320*/  IADD3 R24, PT, PT, R17, R24, R16 ;  /* 0x0000001811187210 */ /* 0x020fc60007ffe010 */
[----:B------:R-:W-:Y:S04]  /*1330*/  LDS R8, [R3+0x8f0] ;  /* 0x0008f00003087984 */ /* 0x000fe80000000800 */
[----:B------:R-:W5:Y:S01]  /*1340*/  LDS R9, [R3+0x958] ;  /* 0x0009580003097984 */ /* 0x000f620000000800 */
[----:B---3--:R-:W-:-:S03]  /*1350*/  IADD3 R24, PT, PT, R19, R24, R18 ;  /* 0x0000001813187210 */ /* 0x008fc60007ffe012 */
        /* <DEDUP_REMOVED lines=93> */
[----:B------:R0:W-:Y:S04]  /*1930*/  LDS R13, [R3+0x22f0] ;  /* 0x0022f000030d7984 */ /* 0x0001e80000000800 */
[----:B------:R-:W3:Y:S01]  /*1940*/  LDS R12, [R25+0x2358] ;  /* 0x00235800190c7984 */ /* 0x000ee20000000800 */
[----:B-1----:R-:W-:-:S03]  /*1950*/  IADD3 R16, PT, PT, R22, R16, R23 ;  /* 0x0000001016107210 */ /* 0x002fc60007ffe017 */
[----:B------:R-:W-:Y:S01]  /*1960*/  LDS R14, [R25+0x23c0] ;  /* 0x0023c000190e7984 */ /* 0x000fe20000000800 */
[----:B0-----:R-:W-:-:S03]  /*1970*/  VIADD R3, R3, 0x23c0 ;  /* 0x000023c003037836 */ /* 0x001fc60000000000 */
[----:B------:R-:W0:Y:S01]  /*1980*/  LDS R15, [R25+0x2428] ;  /* 0x00242800190f7984 */ /* 0x000e220000000800 */
[----:B--2---:R-:W-:-:S04]  /*1990*/  IADD3 R4, PT, PT, R4, R16, R5 ;  /* 0x0000001004047210 */ /* 0x004fc80007ffe005 */
[----:B----4-:R-:W-:-:S04]  /*19a0*/  IADD3 R4, PT, PT, R6, R4, R7 ;  /* 0x0000000406047210 */ /* 0x010fc80007ffe007 */
[----:B-----5:R-:W-:-:S04]  /*19b0*/  IADD3 R4, PT, PT, R9, R4, R8 ;  /* 0x0000000409047210 */ /* 0x020fc80007ffe008 */
[----:B---3--:R-:W-:-:S04]  /*19c0*/  IADD3 R4, PT, PT, R10, R4, R11 ;  /* 0x000000040a047210 */ /* 0x008fc80007ffe00b */
[----:B------:R-:W-:-:S04]  /*19d0*/  IADD3 R12, PT, PT, R12, R4, R13 ;  /* 0x000000040c0c7210 */ /* 0x000fc80007ffe00d */
[----:B0-----:R-:W-:Y:S01]  /*19e0*/  IADD3 R9, PT, PT, R15, R12, R14 ;  /* 0x0000000c0f097210 */ /* 0x001fe20007ffe00e */
[----:B------:R-:W-:Y:S06]  /*19f0*/  BRA.U UP0, `(.L_x_7) ;  /* 0xfffffff500d47547 */ /* 0x000fec000b83ffff */
[----:B------:R-:W0:Y:S01]  /*1a00*/  LDCU.64 UR4, c[0x0][0x388] ;  /* 0x00007100ff0477ac */ /* 0x000e220008000a00 */
[----:B------:R-:W-:Y:S01]  /*1a10*/  STS [R2], R9 ;  /* 0x0000000902007388 */ /* 0x000fe20000000800 */
[----:B0-----:R-:W-:-:S04]  /*1a20*/  LEA R4, P0, R0, UR4, 0x2 ;  /* 0x0000000400047c11 */ /* 0x001fc8000f8010ff */
[----:B------:R-:W-:-:S05]  /*1a30*/  LEA.HI.X R5, R0, UR5, RZ, 0x2, P0 ;  /* 0x0000000500057c11 */ /* 0x000fca00080f14ff */
[----:B------:R-:W-:Y:S01]  /*1a40*/  STG.E desc[UR8][R4.64], R9 ;  /* 0x0000000904007986 */ /* 0x000fe2000c101908 */
[----:B------:R-:W-:Y:S05]  /*1a50*/  EXIT ;  /* 0x000000000000794d */ /* 0x000fea0003800000 */
.L_x_8:
[----:B------:R-:W-:-:S00]  /*1a60*/  BRA `(.L_x_8) ;  /* 0xfffffffc00fc7947 */ /* 0x000fc0000383ffff */
[----:B------:R-:W-:-:S00]  /*1a70*/  NOP ;  /* 0x0000000000007918 */ /* 0x000fc00000000000 */
        /* <DEDUP_REMOVED lines=8> */
.L_x_24:


//--------------------- .text._Z18countLettersGlobalPhPjS0_m --------------------------
	.section	.text._Z18countLettersGlobalPhPjS0_m,"ax",@progbits
	.align	128
        .global         _Z18countLettersGlobalPhPjS0_m
        .type           _Z18countLettersGlobalPhPjS0_m,@function
        .size           _Z18countLettersGlobalPhPjS0_m,(.L_x_25 - _Z18countLettersGlobalPhPjS0_m)
        .other          _Z18countLettersGlobalPhPjS0_m,@"STO_CUDA_ENTRY STV_DEFAULT"
_Z18countLettersGlobalPhPjS0_m:
.text._Z18countLettersGlobalPhPjS0_m:
[----:B------:R-:W-:Y:S01]  /*0000*/  LDC R1, c[0x0][0x37c] ;  /* 0x0000df00ff017b82 */ /* 0x000fe20000000800 */
[----:B------:R-:W0:Y:S07]  /*0010*/  S2R R0, SR_TID.X ;  /* 0x0000000000007919 */ /* 0x000e2e0000002100 */
[----:B------:R-:W1:Y:S01]  /*0020*/  LDC.64 R2, c[0x0][0x390] ;  /* 0x0000e400ff027b82 */ /* 0x000e620000000a00 */
[----:B------:R-:W2:Y:S01]  /*0030*/  LDCU.64 UR4, c[0x0][0x358] ;  /* 0x00006b00ff0477ac */ /* 0x000ea20008000a00 */
[----:B0-----:R-:W-:-:S04]  /*0040*/  IMAD R5, R0, 0x1a, RZ ;  /* 0x0000001a00057824 */ /* 0x001fc800078e02ff */
[----:B-1----:R-:W-:Y:S02]  /*0050*/  IMAD.WIDE.U32 R2, R5, 0x4, R2 ;  /* 0x0000000405027825 */ /* 0x002fe400078e0002 */
[----:B------:R-:W0:Y:S03]  /*0060*/  LDC.64 R4, c[0x0][0x398] ;  /* 0x0000e600ff047b82 */ /* 0x000e260000000a00 */
[----:B--2---:R1:W-:Y:S04]  /*0070*/  STG.E.U8 desc[UR4][R2.64], RZ ;  /* 0x000000ff02007986 */ /* 0x0043e8000c101104 */
[----:B------:R1:W-:Y:S04]  /*0080*/  STG.E.U8 desc[UR4][R2.64+0x1], RZ ;  /* 0x000001ff02007986 */ /* 0x0003e8000c101104 */
[----:B------:R1:W-:Y:S04]  /*0090*/  STG.E.U8 desc[UR4][R2.64+0x2], RZ ;  /* 0x000002ff02007986 */ /* 0x0003e8000c101104 */
[----:B------:R1:W-:Y:S04]  /*00a0*/  STG.E.U8 desc[UR4][R2.64+0x3], RZ ;  /* 0x000003ff02007986 */ /* 0x0003e8000c101104 */
[----:B------:R1:W-:Y:S04]  /*00b0*/  STG.E.U8 desc[UR4][R2.64+0x4], RZ ;  /* 0x000004ff02007986 */ /* 0x0003e8000c101104 */
[----:B------:R1:W-:Y:S01]  /*00c0*/  STG.E.U8 desc[UR4][R2.64+0x5], RZ ;  /* 0x000005ff02007986 */ /* 0x0003e2000c101104 */
[----:B0-----:R-:W-:-:S03]  /*00d0*/  ISETP.NE.U32.AND P0, PT, R4, RZ, PT ;  /* 0x000000ff0400720c */ /* 0x001fc60003f05070 */
[----:B------:R1:W-:Y:S01]  /*00e0*/  STG.E.U8 desc[UR4][R2.64+0x6], RZ ;  /* 0x000006ff02007986 */ /* 0x0003e2000c101104 */
[----:B------:R-:W-:-:S03]  /*00f0*/  ISETP.NE.AND.EX P0, PT, R5, RZ, PT, P0 ;  /* 0x000000ff0500720c */ /* 0x000fc60003f05300 */
[----:B------:R1:W-:Y:S04]  /*0100*/  STG.E.U8 desc[UR4][R2.64+0x7], RZ ;  /* 0x000007ff02007986 */ /* 0x0003e8000c101104 */
        /* <DEDUP_REMOVED lines=95> */
[----:B------:R1:W-:Y:S01]  /*0700*/  STG.E.U8 desc[UR4][R2.64+0x67], RZ ;  /* 0x000067ff02007986 */ /* 0x0003e2000c101104 */
[----:B------:R-:W-:Y:S06]  /*0710*/  BAR.SYNC.DEFER_BLOCKING 0x0 ;  /* 0x0000000000007b1d */ /* 0x000fec0000010000 */
[----:B------:R-:W-:Y:S05]  /*0720*/  @!P0 BRA `(.L_x_9) ;  /* 0x00000008000c8947 */ /* 0x000fea0003800000 */
[C---:B------:R-:W-:Y:S02]  /*0730*/  ISETP.GE.U32.AND P1, PT, R4.reuse, 0x8, PT ;  /* 0x000000080400780c */ /* 0x040fe40003f26070 */
[----:B------:R-:W-:Y:S02]  /*0740*/  CS2R R8, SRZ ;  /* 0x0000000000087805 */ /* 0x000fe4000001ff00 */
[----:B------:R-:W-:Y:S02]  /*0750*/  LOP3.LUT R18, R4, 0x7, RZ, 0xc0, !PT ;  /* 0x0000000704127812 */ /* 0x000fe400078ec0ff */
[----:B------:R-:W-:Y:S02]  /*0760*/  ISETP.GE.U32.AND.EX P1, PT, R5, RZ, PT, P1 ;  /* 0x000000ff0500720c */ /* 0x000fe40003f26110 */
[----:B------:R-:W-:-:S04]  /*0770*/  ISETP.NE.U32.AND P0, PT, R18, RZ, PT ;  /* 0x000000ff1200720c */ /* 0x000fc80003f05070 */
[----:B------:R-:W-:-:S07]  /*0780*/  ISETP.NE.AND.EX P0, PT, RZ, RZ, PT, P0 ;  /* 0x000000ffff00720c */ /* 0x000fce0003f05300 */
[----:B------:R-:W-:Y:S06]  /*0790*/  @!P1 BRA `(.L_x_10) ;  /* 0x0000000000e09947 */ /* 0x000fec0003800000 */
[----:B------:R-:W0:Y:S01]  /*07a0*/  LDCU.64 UR6, c[0x0][0x380] ;  /* 0x00007000ff0677ac */ /* 0x000e220008000a00 */
[----:B------:R-:W2:Y:S01]  /*07b0*/  LDC R9, c[0x0][0x39c] ;  /* 0x0000e700ff097b82 */ /* 0x000ea20000000800 */
[----:B------:R-:W-:-:S05]  /*07c0*/  LOP3.LUT R8, R4, 0xfffffff8, RZ, 0xc0, !PT ;  /* 0xfffffff804087812 */ /* 0x000fca00078ec0ff */
[----:B------:R-:W-:Y:S02]  /*07d0*/  IMAD.MOV.U32 R11, RZ, RZ, R8 ;  /* 0x000000ffff0b7224 */ /* 0x000fe400078e0008 */
[----:B0-----:R-:W-:-:S04]  /*07e0*/  IMAD.WIDE.U32 R6, R0, R4, UR6 ;  /* 0x0000000600067e25 */ /* 0x001fc8000f8e0004 */
[----:B------:R-:W-:Y:S01]  /*07f0*/  IMAD R7, R0, R5, R7 ;  /* 0x0000000500077224 */ /* 0x000fe200078e0207 */
[----:B------:R-:W-:Y:S01]  /*0800*/  IADD3 R6, P1, PT, R6, 0x3, RZ ;  /* 0x0000000306067810 */ /* 0x000fe20007f3e0ff */
[----:B--2---:R-:W-:-:S03]  /*0810*/  IMAD.MOV.U32 R10, RZ, RZ, R9 ;  /* 0x000000ffff0a7224 */ /* 0x004fc600078e0009 */
[----:B------:R-:W-:-:S09]  /*0820*/  IADD3.X R7, PT, PT, RZ, R7, RZ, P1, !PT ;  /* 0x00000007ff077210 */ /* 0x000fd20000ffe4ff */
.L_x_11:
[----:B---3--:R-:W2:Y:S02]  /*0830*/  LDG.E.U8 R13, desc[UR4][R6.64+-0x3] ;  /* 0xfffffd04060d7981 */ /* 0x008ea4000c1e1100 */
[----:B--2---:R-:W-:-:S05]  /*0840*/  IMAD.WIDE.U32 R12, R13, 0x4, R2 ;  /* 0x000000040d0c7825 */ /* 0x004fca00078e0002 */
[----:B------:R-:W2:Y:S02]  /*0850*/  LDG.E R14, desc[UR4][R12.64] ;  /* 0x000000040c0e7981 */ /* 0x000ea4000c1e1900 */
[----:B--2---:R-:W-:-:S05]  /*0860*/  VIADD R19, R14, 0x1 ;  /* 0x000000010e137836 */ /* 0x004fca0000000000 */
[----:B------:R0:W-:Y:S04]  /*0870*/  STG.E desc[UR4][R12.64], R19 ;  /* 0x000000130c007986 */ /* 0x0001e8000c101904 */
[----:B------:R-:W2:Y:S02]  /*0880*/  LDG.E.U8 R15, desc[UR4][R6.64+-0x2] ;  /* 0xfffffe04060f7981 */ /* 0x000ea4000c1e1100 */
[----:B--2---:R-:W-:-:S05]  /*0890*/  IMAD.WIDE.U32 R14, R15, 0x4, R2 ;  /* 0x000000040f0e7825 */ /* 0x004fca00078e0002 */
[----:B------:R-:W2:Y:S02]  /*08a0*/  LDG.E R16, desc[UR4][R14.64] ;  /* 0x000000040e107981 */ /* 0x000ea4000c1e1900 */
[----:B--2---:R-:W-:-:S05]  /*08b0*/  VIADD R21, R16, 0x1 ;  /* 0x0000000110157836 */ /* 0x004fca0000000000 */
[----:B------:R2:W-:Y:S04]  /*08c0*/  STG.E desc[UR4][R14.64], R21 ;  /* 0x000000150e007986 */ /* 0x0005e8000c101904 */
[----:B------:R-:W3:Y:S02]  /*08d0*/  LDG.E.U8 R17, desc[UR4][R6.64+-0x1] ;  /* 0xffffff0406117981 */ /* 0x000ee4000c1e1100 */
[----:B---3--:R-:W-:-:S05]  /*08e0*/  IMAD.WIDE.U32 R16, R17, 0x4, R2 ;  /* 0x0000000411107825 */ /* 0x008fca00078e0002 */
[----:B------:R-:W3:Y:S02]  /*08f0*/  LDG.E R20, desc[UR4][R16.64] ;  /* 0x0000000410147981 */ /* 0x000ee4000c1e1900 */
[----:B---3--:R-:W-:-:S05]  /*0900*/  IADD3 R23, PT, PT, R20, 0x1, RZ ;  /* 0x0000000114177810 */ /* 0x008fca0007ffe0ff */
[----:B------:R3:W-:Y:S04]  /*0910*/  STG.E desc[UR4][R16.64], R23 ;  /* 0x0000001710007986 */ /* 0x0007e8000c101904 */
[----:B0-----:R-:W4:Y:S02]  /*0920*/  LDG.E.U8 R13, desc[UR4][R6.64] ;  /* 0x00000004060d7981 */ /* 0x001f24000c1e1100 */
[----:B----4-:R-:W-:-:S05]  /*0930*/  IMAD.WIDE.U32 R12, R13, 0x4, R2 ;  /* 0x000000040d0c7825 */ /* 0x010fca00078e0002 */
[----:B------:R-:W4:Y:S02]  /*0940*/  LDG.E R19, desc[UR4][R12.64] ;  /* 0x000000040c137981 */ /* 0x000f24000c1e1900 */
[----:B----4-:R-:W-:-:S05]  /*0950*/  VIADD R19, R19, 0x1 ;  /* 0x0000000113137836 */ /* 0x010fca0000000000 */
[----:B------:R0:W-:Y:S04]  /*0960*/  STG.E desc[UR4][R12.64], R19 ;  /* 0x000000130c007986 */ /* 0x0001e8000c101904 */
[----:B--2---:R-:W2:Y:S02]  /*0970*/  LDG.E.U8 R15, desc[UR4][R6.64+0x1] ;  /* 0x00000104060f7981 */ /* 0x004ea4000c1e1100 */
[----:B--2---:R-:W-:-:S05]  /*0980*/  IMAD.WIDE.U32 R14, R15, 0x4, R2 ;  /* 0x000000040f0e7825 */ /* 0x004fca00078e0002 */
[----:B------:R-:W2:Y:S02]  /*0990*/  LDG.E R20, desc[UR4][R14.64] ;  /* 0x000000040e147981 */ /* 0x000ea4000c1e1900 */
[----:B--2---:R-:W-:-:S05]  /*09a0*/  VIADD R21, R20, 0x1 ;  /* 0x0000000114157836 */ /* 0x004fca0000000000 */
[----:B------:R2:W-:Y:S04]  /*09b0*/  STG.E desc[UR4][R14.64], R21 ;  /* 0x000000150e007986 */ /* 0x0005e8000c101904 */
[----:B---3--:R-:W3:Y:S02]  /*09c0*/  LDG.E.U8 R17, desc[UR4][R6.64+0x2] ;  /* 0x0000020406117981 */ /* 0x008ee4000c1e1100 */
        /* <DEDUP_REMOVED lines=11> */
[----:B------:R-:W2:Y:S01]  /*0a80*/  LDG.E R20, desc[UR4][R14.64] ;  /* 0x000000040e147981 */ /* 0x000ea2000c1e1900 */
[----:B------:R-:W-:Y:S02]  /*0a90*/  IADD3 R11, P1, PT, R11, -0x8, RZ ;  /* 0xfffffff80b0b7810 */ /* 0x000fe40007f3e0ff */
[----:B------:R-:W-:Y:S02]  /*0aa0*/  IADD3 R6, P2, PT, R6, 0x8, RZ ;  /* 0x0000000806067810 */ /* 0x000fe40007f5e0ff */
[----:B------:R-:W-:Y:S02]  /*0ab0*/  IADD3.X R10, PT, PT, R10, -0x1, RZ, P1, !PT ;  /* 0xffffffff0a0a7810 */ /* 0x000fe40000ffe4ff */
[----:B------:R-:W-:Y:S02]  /*0ac0*/  ISETP.NE.U32.AND P1, PT, R11, RZ, PT ;  /* 0x000000ff0b00720c */ /* 0x000fe40003f25070 */
[----:B------:R-:W-:Y:S02]  /*0ad0*/  IADD3.X R7, PT, PT, RZ, R7, RZ, P2, !PT ;  /* 0x00000007ff077210 */ /* 0x000fe400017fe4ff */
[----:B------:R-:W-:Y:S01]  /*0ae0*/  ISETP.NE.AND.EX P1, PT, R10, RZ, PT, P1 ;  /* 0x000000ff0a00720c */ /* 0x000fe20003f25310 */
[----:B--2---:R-:W-:-:S05]  /*0af0*/  VIADD R21, R20, 0x1 ;  /* 0x0000000114157836 */ /* 0x004fca0000000000 */
[----:B------:R3:W-:Y:S07]  /*0b00*/  STG.E desc[UR4][R14.64], R21 ;  /* 0x000000150e007986 */ /* 0x0007ee000c101904 */
[----:B------:R-:W-:Y:S05]  /*0b10*/  @P1 BRA `(.L_x_11) ;  /* 0xfffffffc00441947 */ /* 0x000fea000383ffff */
.L_x_10:
[----:B------:R-:W-:Y:S05]  /*0b20*/  @!P0 BRA `(.L_x_9) ;  /* 0x00000004000c8947 */ /* 0x000fea0003800000 */
[----:B------:R-:W-:Y:S02]  /*0b30*/  ISETP.GE.U32.AND P1, PT, R18, 0x4, PT ;  /* 0x000000041200780c */ /* 0x000fe40003f26070 */
[----:B---3--:R-:W-:Y:S02]  /*0b40*/  LOP3.LUT R16, R4, 0x3, RZ, 0xc0, !PT ;  /* 0x0000000304107812 */ /* 0x008fe400078ec0ff */
[----:B------:R-:W-:Y:S02]  /*0b50*/  ISETP.GE.U32.AND.EX P1, PT, RZ, RZ, PT, P1 ;  /* 0x000000ffff00720c */ /* 0x000fe40003f26110 */
[----:B------:R-:W-:-:S04]  /*0b60*/  ISETP.NE.U32.AND P0, PT, R16, RZ, PT ;  /* 0x000000ff1000720c */ /* 0x000fc80003f05070 */
[----:B------:R-:W-:-:S07]  /*0b70*/  ISETP.NE.AND.EX P0, PT, RZ, RZ, PT, P0 ;  /* 0x000000ffff00720c */ /* 0x000fce0003f05300 */
[----:B------:R-:W-:Y:S06]  /*0b80*/  @!P1 BRA `(.L_x_12) ;  /* 0x00000000006c9947 */ /* 0x000fec0003800000 */
[----:B------:R-:W0:Y:S01]  /*0b90*/  LDCU.64 UR6, c[0x0][0x380] ;  /* 0x00007000ff0677ac */ /* 0x000e220008000a00 */
[----:B------:R-:W-:-:S04]  /*0ba0*/  IMAD.WIDE.U32 R6, R0, R4, R8 ;  /* 0x0000000400067225 */ /* 0x000fc800078e0008 */
[----:B------:R-:W-:Y:S01]  /*0bb0*/  IMAD R7, R0, R5, R7 ;  /* 0x0000000500077224 */ /* 0x000fe200078e0207 */
[----:B0-----:R-:W-:-:S04]  /*0bc0*/  IADD3 R6, P1, PT, R6, UR6, RZ ;  /* 0x0000000606067c10 */ /* 0x001fc8000ff3e0ff */
[----:B------:R-:W-:-:S05]  /*0bd0*/  IADD3.X R7, PT, PT, R7, UR7, RZ, P1, !PT ;  /* 0x0000000707077c10 */ /* 0x000fca0008ffe4ff */
[----:B------:R-:W2:Y:S02]  /*0be0*/  LDG.E.U8 R11, desc[UR4][R6.64] ;  /* 0x00000004060b7981 */ /* 0x000ea4000c1e1100 */
        /* <DEDUP_REMOVED lines=14> */
[----:B0-----:R-:W3:Y:S02]  /*0cd0*/  LDG.E.U8 R11, desc[UR4][R6.64+0x3] ;  /* 0x00000304060b7981 */ /* 0x001ee4000c1e1100 */
[----:B---3--:R-:W-:-:S05]  /*0ce0*/  IMAD.WIDE.U32 R10, R11, 0x4, R2 ;  /* 0x000000040b0a7825 */ /* 0x008fca00078e0002 */
[----:B------:R-:W3:Y:S01]  /*0cf0*/  LDG.E R17, desc[UR4][R10.64] ;  /* 0x000000040a117981 */ /* 0x000ee2000c1e1900 */
[----:B------:R-:W-:-:S05]  /*0d00*/  IADD3 R8, P1, PT, R8, 0x4, RZ ;  /* 0x0000000408087810 */ /* 0x000fca0007f3e0ff */
[----:B------:R-:W-:Y:S02]  /*0d10*/  IMAD.X R9, RZ, RZ, R9, P1 ;  /* 0x000000ffff097224 */ /* 0x000fe400008e0609 */
[----:B---3--:R-:W-:-:S05]  /*0d20*/  VIADD R17, R17, 0x1 ;  /* 0x0000000111117836 */ /* 0x008fca0000000000 */
[----:B------:R2:W-:Y:S02]  /*0d30*/  STG.E desc[UR4][R10.64], R17 ;  /* 0x000000110a007986 */ /* 0x0005e4000c101904 */
.L_x_12:
[----:B------:R-:W-:Y:S05]  /*0d40*/  @!P0 BRA `(.L_x_9) ;  /* 0x0000000000848947 */ /* 0x000fea0003800000 */
[----:B------:R-:W-:-:S04]  /*0d50*/  ISETP.NE.U32.AND P0, PT, R16, 0x1, PT ;  /* 0x000000011000780c */ /* 0x000fc80003f05070 */
[----:B------:R-:W-:-:S13]  /*0d60*/  ISETP.NE.AND.EX P0, PT, RZ, RZ, PT, P0 ;  /* 0x000000ffff00720c */ /* 0x000fda0003f05300 */
[----:B--2---:R-:W0:Y:S01]  /*0d70*/  @P0 LDC.64 R12, c[0x0][0x380] ;  /* 0x0000e000ff0c0b82 */ /* 0x004e220000000a00 */
[----:B------:R-:W-:-:S04]  /*0d80*/  @P0 IMAD.WIDE.U32 R6, R0, R4, R8 ;  /* 0x0000000400060225 */ /* 0x000fc800078e0008 */
[----:B------:R-:W-:Y:S01]  /*0d90*/  @P0 IMAD R10, R0, R5, R7 ;  /* 0x00000005000a0224 */ /* 0x000fe200078e0207 */
[----:B0-----:R-:W-:-:S04]  /*0da0*/  @P0 IADD3 R12, P1, PT, R6, R12, RZ ;  /* 0x0000000c060c0210 */ /* 0x001fc80007f3e0ff */
[----:B------:R-:W-:-:S05]  /*0db0*/  @P0 IADD3.X R13, PT, PT, R10, R13, RZ, P1, !PT ;  /* 0x0000000d0a0d0210 */ /* 0x000fca0000ffe4ff */
[----:B------:R-:W2:Y:S02]  /*0dc0*/  @P0 LDG.E.U8 R7, desc[UR4][R12.64] ;  /* 0x000000040c070981 */ /* 0x000ea4000c1e1100 */
[----:B--2---:R-:W-:-:S05]  /*0dd0*/  @P0 IMAD.WIDE.U32 R6, R7, 0x4, R2 ;  /* 0x0000000407060825 */ /* 0x004fca00078e0002 */
[----:B------:R-:W2:Y:S02]  /*0de0*/  @P0 LDG.E R10, desc[UR4][R6.64] ;  /* 0x00000004060a0981 */ /* 0x000ea4000c1e1900 */
[----:B--2---:R-:W-:-:S05]  /*0df0*/  @P0 VIADD R15, R10, 0x1 ;  /* 0x000000010a0f0836 */ /* 0x004fca0000000000 */
[----:B------:R0:W-:Y:S04]  /*0e00*/  @P0 STG.E desc[UR4][R6.64], R15 ;  /* 0x0000000f06000986 */ /* 0x0001e8000c101904 */
[----:B------:R-:W2:Y:S02]  /*0e10*/  @P0 LDG.E.U8 R11, desc[UR4][R12.64+0x1] ;  /* 0x000001040c0b0981 */ /* 0x000ea4000c1e1100 */
[----:B--2---:R-:W-:-:S05]  /*0e20*/  @P0 IMAD.WIDE.U32 R10, R11, 0x4, R2 ;  /* 0x000000040b0a0825 */ /* 0x004fca00078e0002 */
[----:B------:R-:W2:Y:S01]  /*0e30*/  @P0 LDG.E R14, desc[UR4][R10.64] ;  /* 0x000000040a0e0981 */ /* 0x000ea2000c1e1900 */
[----:B------:R-:W-:-:S04]  /*0e40*/  @P0 IADD3 R8, P2, PT, R8, 0x2, RZ ;  /* 0x0000000208080810 */ /* 0x000fc80007f5e0ff */
[----:B------:R-:W-:Y:S01]  /*0e50*/  @P0 IADD3.X R9, PT, PT, RZ, R9, RZ, P2, !PT ;  /* 0x00000009ff090210 */ /* 0x000fe200017fe4ff */
[----:B--2---:R-:W-:Y:S01]  /*0e60*/  @P0 VIADD R17, R14, 0x1 ;  /* 0x000000010e110836 */ /* 0x004fe20000000000 */
[----:B------:R-:W-:-:S04]  /*0e70*/  LOP3.LUT R14, R4, 0x1, RZ, 0xc0, !PT ;  /* 0x00000001040e7812 */ /* 0x000fc800078ec0ff */
[----:B------:R0:W-:Y:S01]  /*0e80*/  @P0 STG.E desc[UR4][R10.64], R17 ;  /* 0x000000110a000986 */ /* 0x0001e2000c101904 */
[----:B------:R-:W-:-:S04]  /*0e90*/  ISETP.NE.U32.AND P1, PT, R14, 0x1, PT ;  /* 0x000000010e00780c */ /* 0x000fc80003f25070 */
[----:B------:R-:W-:-:S13]  /*0ea0*/  ISETP.NE.U32.AND.EX P1, PT, RZ, RZ, PT, P1 ;  /* 0x000000ffff00720c */ /* 0x000fda0003f25110 */
[----:B0-----:R-:W-:Y:S05]  /*0eb0*/  @P1 BRA `(.L_x_9) ;  /* 0x0000000000281947 */ /* 0x001fea0003800000 */
[----:B------:R-:W0:Y:S01]  /*0ec0*/  LDCU.64 UR6, c[0x0][0x380] ;  /* 0x00007000ff0677ac */ /* 0x000e220008000a00 */
[----:B------:R-:W-:-:S04]  /*0ed0*/  IMAD.WIDE.U32 R6, R0, R4, R8 ;  /* 0x0000000400067225 */ /* 0x000fc800078e0008 */
[----:B------:R-:W-:Y:S01]  /*0ee0*/  IMAD R5, R0, R5, R7 ;  /* 0x0000000500057224 */ /* 0x000fe200078e0207 */
[----:B0-----:R-:W-:-:S04]  /*0ef0*/  IADD3 R6, P0, PT, R6, UR6, RZ ;  /* 0x0000000606067c10 */ /* 0x001fc8000ff1e0ff */
[----:B------:R-:W-:-:S06]  /*0f00*/  IADD3.X R7, PT, PT, R5, UR7, RZ, P0, !PT ;  /* 0x0000000705077c10 */ /* 0x000fcc00087fe4ff */
[----:B------:R-:W1:Y:S02]  /*0f10*/  LDG.E.U8 R7, desc[UR4][R6.64] ;  /* 0x0000000406077981 */ /* 0x000e64000c1e1100 */
[----:B-1----:R-:W-:-:S05]  /*0f20*/  IMAD.WIDE.U32 R2, R7, 0x4, R2 ;  /* 0x0000000407027825 */ /* 0x002fca00078e0002 */
[----:B------:R-:W2:Y:S02]  /*0f30*/  LDG.E R4, desc[UR4][R2.64] ;  /* 0x0000000402047981 */ /* 0x000ea4000c1e1900 */
[----:B--2---:R-:W-:-:S05]  /*0f40*/  VIADD R5, R4, 0x1 ;  /* 0x0000000104057836 */ /* 0x004fca0000000000 */
[----:B------:R0:W-:Y:S02]  /*0f50*/  STG.E desc[UR4][R2.64], R5 ;  /* 0x0000000502007986 */ /* 0x0001e4000c101904 */
.L_x_9:
[----:B------:R-:W-:Y:S01]  /*0f60*/  BAR.SYNC.DEFER_BLOCKING 0x0 ;  /* 0x0000000000007b1d */ /* 0x000fe20000010000 */
[----:B------:R-:W-:-:S13]  /*0f70*/  ISETP.GT.U32.AND P0, PT, R0, 0x19, PT ;  /* 0x000000190000780c */ /* 0x000fda0003f04070 */
[----:B------:R-:W-:Y:S05]  /*0f80*/  @P0 EXIT ;  /* 0x000000000000094d */ /* 0x000fea0003800000 */
[----:B------:R-:W0:Y:S01]  /*0f90*/  LDCU.64 UR6, c[0x0][0x390] ;  /* 0x00007200ff0677ac */ /* 0x000e220008000a00 */
[----:B------:R-:W-:Y:S01]  /*0fa0*/  IMAD.SHL.U32 R4, R0, 0x4, RZ ;  /* 0x0000000400047824 */ /* 0x000fe200078e00ff */
[----:B------:R-:W-:-:S04]  /*0fb0*/  SHF.R.U32.HI R0, RZ, 0x1e, R0 ;  /* 0x0000001eff007819 */ /* 0x000fc80000011600 */
[----:B01----:R-:W-:-:S04]  /*0fc0*/  IADD3 R2, P0, PT, R4, UR6, RZ ;  /* 0x0000000604027c10 */ /* 0x003fc8000ff1e0ff */
[----:B------:R-:W-:-:S05]  /*0fd0*/  IADD3.X R3, PT, PT, R0, UR7, RZ, P0, !PT ;  /* 0x0000000700037c10 */ /* 0x000fca00087fe4ff */
[----:B--2---:R-:W2:Y:S04]  /*0fe0*/  LDG.E R10, desc[UR4][R2.64] ;  /* 0x00000004020a7981 */ /* 0x004ea8000c1e1900 */
[----:B------:R-:W2:Y:S04]  /*0ff0*/  LDG.E R11, desc[UR4][R2.64+0x68] ;  /* 0x00006804020b7981 */ /* 0x000ea8000c1e1900 */
[----:B---3--:R-:W3:Y:S04]  /*1000*/  LDG.E R12, desc[UR4][R2.64+0xd0] ;  /* 0x0000d004020c7981 */ /* 0x008ee8000c1e1900 */
[----:B------:R-:W4:Y:S04]  /*1010*/  LDG.E R14, desc[UR4][R2.64+0x138] ;  /* 0x00013804020e7981 */ /* 0x000f28000c1e1900 */
[----:B------:R-:W5:Y:S04]  /*1020*/  LDG.E R16, desc[UR4][R2.64+0x1a0] ;  /* 0x0001a00402107981 */ /* 0x000f68000c1e1900 */
        /* <DEDUP_REMOVED lines=10> */
[----:B------:R-:W5:Y:S01]  /*10d0*/  LDG.E R5, desc[UR4][R2.64+0x618] ;  /* 0x0006180402057981 */ /* 0x000f62000c1e1900 */
[----:B--2---:R-:W-:-:S02]  /*10e0*/  IADD3 R11, PT, PT, R10, R11, RZ ;  /* 0x0000000b0a0b7210 */ /* 0x004fc40007ffe0ff */
[----:B------:R-:W-:-:S03]  /*10f0*/  IADD3 R10, P0, PT, R2, 0x680, RZ ;  /* 0x00000680020a7810 */ /* 0x000fc60007f1e0ff */
[----:B---3--:R-:W-:Y:S01]  /*1100*/  IMAD.IADD R13, R11, 0x1, R12 ;  /* 0x000000010b0d7824 */ /* 0x008fe200078e020c */
[----:B------:R0:W-:Y:S03]  /*1110*/  STG.E desc[UR4][R2.64], R11 ;  /* 0x0000000b02007986 */ /* 0x0001e6000c101904 */
[----:B----4-:R-:W-:Y:S01]  /*1120*/  IMAD.IADD R15, R13, 0x1, R14 ;  /* 0x000000010d0f7824 */ /* 0x010fe200078e020e */
[----:B------:R1:W-:Y:S04]  /*1130*/  STG.E desc[UR4][R2.64], R13 ;  /* 0x0000000d02007986 */ /* 0x0003e8000c101904 */
[----:B-----5:R-:W-:Y:S01]  /*1140*/  IADD3 R17, PT, PT, R15, R16, RZ ;  /* 0x000000100f117210 */ /* 0x020fe20007ffe0ff */
[----:B------:R2:W-:Y:S01]  /*1150*/  STG.E desc[UR4][R2.64], R15 ;  /* 0x0000000f02007986 */ /* 0x0005e2000c101904 */
[----:B0-----:R-:W-:-:S03]  /*1160*/  IMAD.X R11, RZ, RZ, R3, P0 ;  /* 0x000000ffff0b7224 */ /* 0x001fc600000e0603 */
[----:B------:R2:W-:Y:S01]  /*1170*/  STG.E desc[UR4][R2.64], R17 ;  /* 0x0000001102007986 */ /* 0x0005e2000c101904 */
[----:B------:R-:W-:-:S04]  /*1180*/  IMAD.IADD R19, R17, 0x1, R18 ;  /* 0x0000000111137824 */ /* 0x000fc800078e0212 */
[----:B------:R-:W-:Y:S01]  /*1190*/  IMAD.IADD R21, R19, 0x1, R20 ;  /* 0x0000000113157824 */ /* 0x000fe200078e0214 */
[----:B------:R2:W-:Y:S04]  /*11a0*/  STG.E desc[UR4][R2.64], R19 ;  /* 0x0000001302007986 */ /* 0x0005e8000c101904 */
[----:B------:R-:W-:Y:S01]  /*11b0*/  IADD3 R23, PT, PT, R21, R22, RZ ;  /* 0x0000001615177210 */ /* 0x000fe20007ffe0ff */
[----:B------:R2:W-:Y:S04]  /*11c0*/  STG.E desc[UR4][R2.64], R21 ;  /* 0x0000001502007986 */ /* 0x0005e8000c101904 */
[----:B------:R-:W-:Y:S01]  /*11d0*/  IMAD.IADD R25, R23, 0x1, R24 ;  /* 0x0000000117197824 */ /* 0x000fe200078e0218 */
[----:B------:R2:W-:Y:S03]  /*11e0*/  STG.E desc[UR4][R2.64], R23 ;  /* 0x0000001702007986 */ /* 0x0005e6000c101904 */
[----:B------:R-:W-:Y:S01]  /*11f0*/  IMAD.IADD R27, R25, 0x1, R26 ;  /* 0x00000001191b7824 */ /* 0x000fe200078e021a */
[----:B------:R2:W-:Y:S04]  /*1200*/  STG.E desc[UR4][R2.64], R25 ;  /* 0x0000001902007986 */ /* 0x0005e8000c101904 */
[----:B------:R-:W-:Y:S01]  /*1210*/  IADD3 R28, PT, PT, R27, R28, RZ ;  /* 0x0000001c1b1c7210 */ /* 0x000fe20007ffe0ff */
[----:B------:R2:W-:Y:S04]  /*1220*/  STG.E desc[UR4][R2.64], R27 ;  /* 0x0000001b02007986 */ /* 0x0005e8000c101904 */
[----:B------:R-:W-:Y:S01]  /*1230*/  IMAD.IADD R29, R28, 0x1, R9 ;  /* 0x000000011c1d7824 */ /* 0x000fe200078e0209 */
[----:B------:R2:W-:Y:S01]  /*1240*/  STG.E desc[UR4][R2.64], R28 ;  /* 0x0000001c02007986 */ /* 0x0005e2000c101904 */
[----:B------:R-:W-:-:S02]  /*1250*/  IMAD.MOV.U32 R9, RZ, RZ, RZ ;  /* 0x000000ffff097224 */ /* 0x000fc400078e00ff */
[----:B------:R-:W-:Y:S01]  /*1260*/  IMAD.IADD R8, R29, 0x1, R8 ;  /* 0x000000011d087824 */ /* 0x000fe200078e0208 */
[----:B------:R2:W-:Y:S04]  /*1270*/  STG.E desc[UR4][R2.64], R29 ;  /* 0x0000001d02007986 */ /* 0x0005e8000c101904 */
[----:B------:R-:W-:Y:S01]  /*1280*/  IADD3 R7, PT, PT, R8, R7, RZ ;  /* 0x0000000708077210 */ /* 0x000fe20007ffe0ff */
[----:B------:R2:W-:Y:S04]  /*1290*/  STG.E desc[UR4][R2.64], R8 ;  /* 0x0000000802007986 */ /* 0x0005e8000c101904 */
[----:B------:R-:W-:Y:S01]  /*12a0*/  IMAD.IADD R6, R7, 0x1, R6 ;  /* 0x0000000107067824 */ /* 0x000fe200078e0206 */
[----:B------:R2:W-:Y:S03]  /*12b0*/  STG.E desc[UR4][R2.64], R7 ;  /* 0x0000000702007986 */ /* 0x0005e6000c101904 */
[----:B-1----:R-:W-:Y:S01]  /*12c0*/  IMAD.IADD R13, R6, 0x1, R5 ;  /* 0x00000001060d7824 */ /* 0x002fe200078e0205 */
[----:B------:R2:W-:Y:S01]  /*12d0*/  STG.E desc[UR4][R2.64], R6 ;  /* 0x0000000602007986 */ /* 0x0005e2000c101904 */
[----:B------:R-:W-:-:S03]  /*12e0*/  HFMA2 R5, -RZ, RZ, 0, 9.918212890625e-05 ;  /* 0x00000680ff057431 */ /* 0x000fc600000001ff */
[----:B------:R2:W-:Y:S04]  /*12f0*/  STG.E desc[UR4][R2.64], R13 ;  /* 0x0000000d02007986 */ /* 0x0005e8000c101904 */
.L_x_13:
[----:B------:R-:W3:Y:S01]  /*1300*/  LDG.E R10, desc[UR4][R10.64] ;  /* 0x000000040a0a7981 */ /* 0x000ee2000c1e1900 */
[----:B--2---:R-:W-:-:S04]  /*1310*/  IADD3 R6, P0, P1, R2, 0x1a0, R5 ;  /* 0x000001a002067810 */ /* 0x004fc8000791e005 */
[----:B------:R-:W-:Y:S02]  /*1320*/  IADD3.X R7, PT, PT, R3, RZ, R9, P0, P1 ;  /* 0x000000ff03077210 */ /* 0x000fe400007e2409 */
[----:B0--3--:R-:W-:-:S05]  /*1330*/  IADD3 R13, PT, PT, R10, R13, RZ ;  /* 0x0000000d0a0d7210 */ /* 0x009fca0007ffe0ff */
[----:B------:R0:W-:Y:S04]  /*1340*/  STG.E desc[UR4][R2.64], R13 ;  /* 0x0000000d02007986 */ /* 0x0001e8000c101904 */
[----:B------:R-:W2:Y:S02]  /*1350*/  LDG.E R8, desc[UR4][R6.64+-0x138] ;  /* 0xfffec80406087981 */ /* 0x000ea4000c1e1900 */
[----:B--2---:R-:W-:-:S05]  /*1360*/  IMAD.IADD R15, R13, 0x1, R8 ;  /* 0x000000010d0f7824 */ /* 0x004fca00078e0208 */
[----:B------:R1:W-:Y:S04]  /*1370*/  STG.E desc[UR4][R2.64], R15 ;  /* 0x0000000f02007986 */ /* 0x0003e8000c101904 */
[----:B------:R-:W2:Y:S02]  /*1380*/  LDG.E R8, desc[UR4][R6.64+-0xd0] ;  /* 0xffff300406087981 */ /* 0x000ea4000c1e1900 */
[----:B--2---:R-:W-:-:S05]  /*1390*/  IMAD.IADD R17, R15, 0x1, R8 ;  /* 0x000000010f117824 */ /* 0x004fca00078e0208 */
[----:B------:R2:W-:Y:S04]  /*13a0*/  STG.E desc[UR4][R2.64], R17 ;  /* 0x0000001102007986 */ /* 0x0005e8000c101904 */
[----:B------:R-:W3:Y:S02]  /*13b0*/  LDG.E R8, desc[UR4][R6.64+-0x68] ;  /* 0xffff980406087981 */ /* 0x000ee4000c1e1900 */
[----:B---3--:R-:W-:-:S05]  /*13c0*/  IADD3 R11, PT, PT, R17, R8, RZ ;  /* 0x00000008110b7210 */ /* 0x008fca0007ffe0ff */
[----:B------:R3:W-:Y:S04]  /*13d0*/  STG.E desc[UR4][R2.64], R11 ;  /* 0x0000000b02007986 */ /* 0x0007e8000c101904 */
[----:B------:R-:W0:Y:S02]  /*13e0*/  LDG.E R8, desc[UR4][R6.64] ;  /* 0x0000000406087981 */ /* 0x000e24000c1e1900 */
[----:B0-----:R-:W-:-:S05]  /*13f0*/  IMAD.IADD R13, R11, 0x1, R8 ;  /* 0x000000010b0d7824 */ /* 0x001fca00078e0208 */
[----:B------:R0:W-:Y:S04]  /*1400*/  STG.E desc[UR4][R2.64], R13 ;  /* 0x0000000d02007986 */ /* 0x0001e8000c101904 */
[----:B------:R-:W1:Y:S02]  /*1410*/  LDG.E R8, desc[UR4][R6.64+0x68] ;  /* 0x0000680406087981 */ /* 0x000e64000c1e1900 */
[----:B-1----:R-:W-:-:S05]  /*1420*/  IMAD.IADD R15, R13, 0x1, R8 ;  /* 0x000000010d0f7824 */ /* 0x002fca00078e0208 */
[----:B------:R1:W-:Y:S04]  /*1430*/  STG.E desc[UR4][R2.64], R15 ;  /* 0x0000000f02007986 */ /* 0x0003e8000c101904 */
[----:B------:R-:W2:Y:S02]  /*1440*/  LDG.E R8, desc[UR4][R6.64+0xd0] ;  /* 0x0000d00406087981 */ /* 0x000ea4000c1e1900 */
[----:B--2---:R-:W-:-:S05]  /*1450*/  IADD3 R17, PT, PT, R15, R8, RZ ;  /* 0x000000080f117210 */ /* 0x004fca0007ffe0ff */
[----:B------:R2:W-:Y:S04]  /*1460*/  STG.E desc[UR4][R2.64], R17 ;  /* 0x0000001102007986 */ /* 0x0005e8000c101904 */
[----:B------:R-:W3:Y:S02]  /*1470*/  LDG.E R8, desc[UR4][R6.64+0x138] ;  /* 0x0001380406087981 */ /* 0x000ee4000c1e1900 */
[----:B---3--:R-:W-:-:S05]  /*1480*/  IMAD.IADD R11, R17, 0x1, R8 ;  /* 0x00000001110b7824 */ /* 0x008fca00078e0208 */
[----:B------:R3:W-:Y:S04]  /*1490*/  STG.E desc[UR4][R2.64], R11 ;  /* 0x0000000b02007986 */ /* 0x0007e8000c101904 */
[----:B------:R-:W0:Y:S02]  /*14a0*/  LDG.E R8, desc[UR4][R6.64+0x1a0] ;  /* 0x0001a00406087981 */ /* 0x000e24000c1e1900 */
[----:B0-----:R-:W-:-:S05]  /*14b0*/  IMAD.IADD R13, R11, 0x1, R8 ;  /* 0x000000010b0d7824 */ /* 0x001fca00078e0208 */
[----:B------:R0:W-:Y:S04]  /*14c0*/  STG.E desc[UR4][R2.64], R13 ;  /* 0x0000000d02007986 */ /* 0x0001e8000c101904 */
[----:B------:R-:W1:Y:S02]  /*14d0*/  LDG.E R8, desc[UR4][R6.64+0x208] ;  /* 0x0002080406087981 */ /* 0x000e64000c1e1900 */
[----:B-1----:R-:W-:-:S05]  /*14e0*/  IADD3 R15, PT, PT, R13, R8, RZ ;  /* 0x000000080d0f7210 */ /* 0x002fca0007ffe0ff */
        /* <DEDUP_REMOVED lines=165> */
[----:B------:R-:W-:Y:S04]  /*1f40*/  STG.E desc[UR4][R2.64], R13 ;  /* 0x0000000d02007986 */ /* 0x000fe8000c101904 */
[----:B------:R-:W1:Y:S02]  /*1f50*/  LDG.E R8, desc[UR4][R6.64+0x18c8] ;  /* 0x0018c80406087981 */ /* 0x000e64000c1e1900 */
[----:B-1----:R-:W-:-:S05]  /*1f60*/  IADD3 R15, PT, PT, R13, R8, RZ ;  /* 0x000000080d0f7210 */ /* 0x002fca0007ffe0ff */
[----:B------:R0:W-:Y:S04]  /*1f70*/  STG.E desc[UR4][R2.64], R15 ;  /* 0x0000000f02007986 */ /* 0x0001e8000c101904 */
[----:B------:R-:W2:Y:S02]  /*1f80*/  LDG.E R8, desc[UR4][R6.64+0x1930] ;  /* 0x0019300406087981 */ /* 0x000ea4000c1e1900 */
[----:B--2---:R-:W-:-:S05]  /*1f90*/  IMAD.IADD R17, R15, 0x1, R8 ;  /* 0x000000010f117824 */ /* 0x004fca00078e0208 */
[----:B------:R1:W-:Y:S04]  /*1fa0*/  STG.E desc[UR4][R2.64], R17 ;  /* 0x0000001102007986 */ /* 0x0003e8000c101904 */
[----:B------:R-:W2:Y:S02]  /*1fb0*/  LDG.E R8, desc[UR4][R6.64+0x1998] ;  /* 0x0019980406087981 */ /* 0x000ea4000c1e1900 */
[----:B--2---:R-:W-:-:S05]  /*1fc0*/  IADD3 R19, PT, PT, R17, R8, RZ ;  /* 0x0000000811137210 */ /* 0x004fca0007ffe0ff */
[----:B------:R-:W-:Y:S04]  /*1fd0*/  STG.E desc[UR4][R2.64], R19 ;  /* 0x0000001302007986 */ /* 0x000fe8000c101904 */
[----:B------:R-:W3:Y:S02]  /*1fe0*/  LDG.E R8, desc[UR4][R6.64+0x1a00] ;  /* 0x001a000406087981 */ /* 0x000ee4000c1e1900 */
[----:B---3--:R-:W-:-:S05]  /*1ff0*/  IMAD.IADD R11, R8, 0x1, R19 ;  /* 0x00000001080b7824 */ /* 0x008fca00078e0213 */
[----:B------:R2:W-:Y:S04]  /*2000*/  STG.E desc[UR4][R2.64], R11 ;  /* 0x0000000b02007986 */ /* 0x0005e8000c101904 */
[----:B------:R-:W0:Y:S02]  /*2010*/  LDG.E R8, desc[UR4][R6.64+0x1a68] ;  /* 0x001a680406087981 */ /* 0x000e24000c1e1900 */
[----:B0-----:R-:W-:-:S05]  /*2020*/  IADD3 R15, PT, PT, R11, R8, RZ ;  /* 0x000000080b0f7210 */ /* 0x001fca0007ffe0ff */
[----:B------:R0:W-:Y:S04]  /*2030*/  STG.E desc[UR4][R2.64], R15 ;  /* 0x0000000f02007986 */ /* 0x0001e8000c101904 */
[----:B------:R-:W1:Y:S02]  /*2040*/  LDG.E R8, desc[UR4][R6.64+0x1ad0] ;  /* 0x001ad00406087981 */ /* 0x000e64000c1e1900 */
[----:B-1----:R-:W-:-:S05]  /*2050*/  IMAD.IADD R17, R15, 0x1, R8 ;  /* 0x000000010f117824 */ /* 0x002fca00078e0208 */
[----:B------:R0:W-:Y:S04]  /*2060*/  STG.E desc[UR4][R2.64], R17 ;  /* 0x0000001102007986 */ /* 0x0001e8000c101904 */
[----:B------:R-:W3:Y:S01]  /*2070*/  LDG.E R8, desc[UR4][R6.64+0x1b38] ;  /* 0x001b380406087981 */ /* 0x000ee2000c1e1900 */
[----:B------:R-:W-:-:S04]  /*2080*/  IADD3 R5, P1, PT, R5, 0x1d40, RZ ;  /* 0x00001d4005057810 */ /* 0x000fc80007f3e0ff */
[C---:B------:R-:W-:Y:S01]  /*2090*/  ISETP.NE.U32.AND P0, PT, R5.reuse, 0xb600, PT ;  /* 0x0000b6000500780c */ /* 0x040fe20003f05070 */
[----:B------:R-:W-:Y:S01]  /*20a0*/  IMAD.X R9, RZ, RZ, R9, P1 ;  /* 0x000000ffff097224 */ /* 0x000fe200008e0609 */
[----:B------:R-:W-:-:S04]  /*20b0*/  IADD3 R10, P1, PT, R5, R2, RZ ;  /* 0x00000002050a7210 */ /* 0x000fc80007f3e0ff */
[C---:B------:R-:W-:Y:S02]  /*20c0*/  ISETP.NE.AND.EX P0, PT, R9.reuse, RZ, PT, P0 ;  /* 0x000000ff0900720c */ /* 0x040fe40003f05300 */
[----:B--2---:R-:W-:Y:S02]  /*20d0*/  IADD3.X R11, PT, PT, R9, R3, RZ, P1, !PT ;  /* 0x00000003090b7210 */ /* 0x004fe40000ffe4ff */
[----:B---3--:R-:W-:-:S05]  /*20e0*/  IADD3 R13, PT, PT, R17, R8, RZ ;  /* 0x00000008110d7210 */ /* 0x008fca0007ffe0ff */
[----:B------:R0:W-:Y:S04]  /*20f0*/  STG.E desc[UR4][R2.64], R13 ;  /* 0x0000000d02007986 */ /* 0x0001e8000c101904 */
[----:B------:R-:W-:Y:S05]  /*2100*/  @P0 BRA `(.L_x_13) ;  /* 0xfffffff0007c0947 */ /* 0x000fea000383ffff */
[----:B------:R-:W1:Y:S02]  /*2110*/  LDCU.64 UR6, c[0x0][0x388] ;  /* 0x00007100ff0677ac */ /* 0x000e640008000a00 */
[----:B-1----:R-:W-:-:S04]  /*2120*/  IADD3 R4, P0, PT, R4, UR6, RZ ;  /* 0x0000000604047c10 */ /* 0x002fc8000ff1e0ff */
[----:B------:R-:W-:-:S05]  /*2130*/  IADD3.X R5, PT, PT, R0, UR7, RZ, P0, !PT ;  /* 0x0000000700057c10 */ /* 0x000fca00087fe4ff */
[----:B------:R-:W-:Y:S01]  /*2140*/  STG.E desc[UR4][R4.64], R13 ;  /* 0x0000000d04007986 */ /* 0x000fe2000c101904 */
[----:B------:R-:W-:Y:S05]  /*2150*/  EXIT ;  /* 0x000000000000794d */ /* 0x000fea0003800000 */
.L_x_14:
        /* <DEDUP_REMOVED lines=10> */
.L_x_25:


//--------------------- .text._Z18countLettersSharedPhPjm --------------------------
	.section	.text._Z18countLettersSharedPhPjm,"ax",@progbits
	.align	128
        .global         _Z18countLettersSharedPhPjm
        .type           _Z18countLettersSharedPhPjm,@function
        .size           _Z18countLettersSharedPhPjm,(.L_x_26 - _Z18countLettersSharedPhPjm)
        .other          _Z18countLettersSharedPhPjm,@"STO_CUDA_ENTRY STV_DEFAULT"
_Z18countLettersSharedPhPjm:
.text._Z18countLettersSharedPhPjm:
[----:B------:R-:W-:Y:S01]  /*0000*/  LDC R1, c[0x0][0x37c] ;  /* 0x0000df00ff017b82 */ /* 0x000fe20000000800 */
[----:B------:R-:W0:Y:S01]  /*0010*/  S2R R2, SR_CgaCtaId ;  /* 0x0000000000027919 */ /* 0x000e220000008800 */
[----:B------:R-:W-:Y:S01]  /*0020*/  MOV R5, 0x400 ;  /* 0x0000040000057802 */ /* 0x000fe20000000f00 */
[----:B------:R-:W1:Y:S01]  /*0030*/  LDCU.64 UR12, c[0x0][0x390] ;  /* 0x00007200ff0c77ac */ /* 0x000e620008000a00 */
[----:B------:R-:W2:Y:S01]  /*0040*/  S2R R0, SR_TID.X ;  /* 0x0000000000007919 */ /* 0x000ea20000002100 */
[----:B------:R-:W3:Y:S01]  /*0050*/  LDCU.64 UR8, c[0x0][0x358] ;  /* 0x00006b00ff0877ac */ /* 0x000ee20008000a00 */
[----:B-1----:R-:W-:-:S04]  /*0060*/  UISETP.NE.U32.AND UP0, UPT, UR12, URZ, UPT ;  /* 0x000000ff0c00728c */ /* 0x002fc8000bf05070 */
[----:B------:R-:W-:Y:S01]  /*0070*/  UISETP.NE.AND.EX UP0, UPT, UR13, URZ, UPT, UP0 ;  /* 0x000000ff0d00728c */ /* 0x000fe2000bf05300 */
[----:B0-----:R-:W-:-:S05]  /*0080*/  LEA R5, R2, R5, 0x18 ;  /* 0x0000000502057211 */ /* 0x001fca00078ec0ff */
[----:B--2---:R-:W-:-:S05]  /*0090*/  IMAD R7, R0, 0x68, R5 ;  /* 0x0000006800077824 */ /* 0x004fca00078e0205 */
[----:B------:R0:W-:Y:S04]  /*00a0*/  STS.64 [R7], RZ ;  /* 0x000000ff07007388 */ /* 0x0001e80000000a00 */
[----:B------:R0:W-:Y:S04]  /*00b0*/  STS.64 [R7+0x8], RZ ;  /* 0x000008ff07007388 */ /* 0x0001e80000000a00 */
        /* <DEDUP_REMOVED lines=10> */
[----:B------:R0:W-:Y:S01]  /*0160*/  STS.64 [R7+0x60], RZ ;  /* 0x000060ff07007388 */ /* 0x0001e20000000a00 */
[----:B------:R-:W-:Y:S06]  /*0170*/  BAR.SYNC.DEFER_BLOCKING 0x0 ;  /* 0x0000000000007b1d */ /* 0x000fec0000010000 */
[----:B---3--:R-:W-:Y:S05]  /*0180*/  BRA.U !UP0, `(.L_x_15) ;  /* 0x0000000d08687547 */ /* 0x008fea000b800000 */
        /* <DEDUP_REMOVED lines=8> */
[----:B------:R-:W1:Y:S01]  /*0210*/  LDC.64 R2, c[0x0][0x380] ;  /* 0x0000e000ff027b82 */ /* 0x000e620000000a00 */
[----:B------:R-:W2:Y:S01]  /*0220*/  LDCU UR6, c[0x0][0x394] ;  /* 0x00007280ff0677ac */ /* 0x000ea20008000800 */
[----:B------:R-:W-:-:S07]  /*0230*/  ULOP3.LUT UR5, UR12, 0xfffffff0, URZ, 0xc0, !UPT ;  /* 0xfffffff00c057892 */ /* 0x000fce000f8ec0ff */
[----:B------:R-:W-:Y:S01]  /*0240*/  UMOV UR4, UR5 ;  /* 0x0000000500047c82 */ /* 0x000fe20008000000 */
[----:B--2---:R-:W-:Y:S01]  /*0250*/  UMOV UR7, UR6 ;  /* 0x0000000600077c82 */ /* 0x004fe20008000000 */
[----:B-1----:R-:W-:-:S04]  /*0260*/  IMAD.WIDE.U32 R2, R0, UR12, R2 ;  /* 0x0000000c00027c25 */ /* 0x002fc8000f8e0002 */
[----:B------:R-:W-:Y:S01]  /*0270*/  IMAD R3, R0, UR13, R3 ;  /* 0x0000000d00037c24 */ /* 0x000fe2000f8e0203 */
[----:B------:R-:W-:-:S05]  /*0280*/  IADD3 R2, P0, PT, R2, 0x7, RZ ;  /* 0x0000000702027810 */ /* 0x000fca0007f1e0ff */
[----:B------:R-:W-:-:S08]  /*0290*/  IMAD.X R3, RZ, RZ, R3, P0 ;  /* 0x000000ffff037224 */ /* 0x000fd000000e0603 */
.L_x_17:
[----:B------:R-:W2:Y:S04]  /*02a0*/  LDG.E.U8 R6, desc[UR8][R2.64+-0x7] ;  /* 0xfffff90802067981 */ /* 0x000ea8000c1e1100 */
[----:B------:R-:W3:Y:S04]  /*02b0*/  LDG.E.U8 R12, desc[UR8][R2.64+-0x6] ;  /* 0xfffffa08020c7981 */ /* 0x000ee8000c1e1100 */
[----:B------:R-:W4:Y:S04]  /*02c0*/  LDG.E.U8 R18, desc[UR8][R2.64+-0x5] ;  /* 0xfffffb0802127981 */ /* 0x000f28000c1e1100 */
[----:B------:R-:W5:Y:S04]  /*02d0*/  LDG.E.U8 R20, desc[UR8][R2.64+-0x4] ;  /* 0xfffffc0802147981 */ /* 0x000f68000c1e1100 */
[----:B------:R-:W5:Y:S04]  /*02e0*/  LDG.E.U8 R22, desc[UR8][R2.64+-0x3] ;  /* 0xfffffd0802167981 */ /* 0x000f68000c1e1100 */
[----:B------:R-:W5:Y:S04]  /*02f0*/  LDG.E.U8 R8, desc[UR8][R2.64+-0x2] ;  /* 0xfffffe0802087981 */ /* 0x000f68000c1e1100 */
[----:B------:R-:W5:Y:S01]  /*0300*/  LDG.E.U8 R4, desc[UR8][R2.64+-0x1] ;  /* 0xffffff0802047981 */ /* 0x000f62000c1e1100 */
[----:B-12---:R-:W-:-:S03]  /*0310*/  IMAD R9, R6, 0x4, R7 ;  /* 0x0000000406097824 */ /* 0x006fc600078e0207 */
[----:B------:R-:W2:Y:S04]  /*0320*/  LDG.E.U8 R6, desc[UR8][R2.64] ;  /* 0x0000000802067981 */ /* 0x000ea8000c1e1100 */
[----:B------:R-:W1:Y:S01]  /*0330*/  LDS R10, [R9] ;  /* 0x00000000090a7984 */ /* 0x000e620000000800 */
[--C-:B---3--:R-:W-:Y:S02]  /*0340*/  IMAD R11, R12, 0x4, R7.reuse ;  /* 0x000000040c0b7824 */ /* 0x108fe400078e0207 */
[----:B-1----:R-:W-:Y:S02]  /*0350*/  VIADD R14, R10, 0x1 ;  /* 0x000000010a0e7836 */ /* 0x002fe40000000000 */
[----:B------:R-:W3:Y:S04]  /*0360*/  LDG.E.U8 R10, desc[UR8][R2.64+0x1] ;  /* 0x00000108020a7981 */ /* 0x000ee8000c1e1100 */
[----:B------:R1:W-:Y:S04]  /*0370*/  STS [R9], R14 ;  /* 0x0000000e09007388 */ /* 0x0003e80000000800 */
[----:B------:R-:W0:Y:S01]  /*0380*/  LDS R12, [R11] ;  /* 0x000000000b0c7984 */ /* 0x000e220000000800 */
[----:B----4-:R-:W-:-:S02]  /*0390*/  IMAD R18, R18, 0x4, R7 ;  /* 0x0000000412127824 */ /* 0x010fc400078e0207 */
[----:B-----5:R-:W-:Y:S01]  /*03a0*/  IMAD R20, R20, 0x4, R7 ;  /* 0x0000000414147824 */ /* 0x020fe200078e0207 */
[----:B-1----:R-:W4:Y:S01]  /*03b0*/  LDG.E.U8 R14, desc[UR8][R2.64+0x3] ;  /* 0x00000308020e7981 */ /* 0x002f22000c1e1100 */
[----:B0-----:R-:W-:-:S03]  /*03c0*/  VIADD R16, R12, 0x1 ;  /* 0x000000010c107836 */ /* 0x001fc60000000000 */
[----:B------:R-:W5:Y:S04]  /*03d0*/  LDG.E.U8 R12, desc[UR8][R2.64+0x2] ;  /* 0x00000208020c7981 */ /* 0x000f68000c1e1100 */
[----:B------:R0:W-:Y:S04]  /*03e0*/  STS [R11], R16 ;  /* 0x000000100b007388 */ /* 0x0001e80000000800 */
[----:B------:R-:W1:Y:S01]  /*03f0*/  LDS R13, [R18] ;  /* 0x00000000120d7984 */ /* 0x000e620000000800 */
[----:B------:R-:W-:-:S03]  /*0400*/  IMAD R22, R22, 0x4, R7 ;  /* 0x0000000416167824 */ /* 0x000fc600078e0207 */
[----:B0-----:R-:W4:Y:S01]  /*0410*/  LDG.E.U8 R16, desc[UR8][R2.64+0x4] ;  /* 0x0000040802107981 */ /* 0x001f22000c1e1100 */
[----:B-1----:R-:W-:-:S05]  /*0420*/  IADD3 R13, PT, PT, R13, 0x1, RZ ;  /* 0x000000010d0d7810 */ /* 0x002fca0007ffe0ff */
[----:B------:R-:W-:Y:S04]  /*0430*/  STS [R18], R13 ;  /* 0x0000000d12007388 */ /* 0x000fe80000000800 */
[----:B------:R-:W0:Y:S02]  /*0440*/  LDS R9, [R20] ;  /* 0x0000000014097984 */ /* 0x000e240000000800 */
[----:B0-----:R-:W-:-:S05]  /*0450*/  VIADD R9, R9, 0x1 ;  /* 0x0000000109097836 */ /* 0x001fca0000000000 */
[----:B------:R-:W-:Y:S04]  /*0460*/  STS [R20], R9 ;  /* 0x0000000914007388 */ /* 0x000fe80000000800 */
[----:B------:R-:W0:Y:S01]  /*0470*/  LDS R11, [R22] ;  /* 0x00000000160b7984 */ /* 0x000e220000000800 */
[----:B------:R-:W-:-:S03]  /*0480*/  IMAD R15, R8, 0x4, R7 ;  /* 0x00000004080f7824 */ /* 0x000fc600078e0207 */
[----:B------:R-:W4:Y:S01]  /*0490*/  LDG.E.U8 R8, desc[UR8][R2.64+0x5] ;  /* 0x0000050802087981 */ /* 0x000f22000c1e1100 */
[----:B0-----:R-:W-:-:S05]  /*04a0*/  VIADD R11, R11, 0x1 ;  /* 0x000000010b0b7836 */ /* 0x001fca0000000000 */
[----:B------:R-:W-:Y:S04]  /*04b0*/  STS [R22], R11 ;  /* 0x0000000b16007388 */ /* 0x000fe80000000800 */
[----:B------:R-:W0:Y:S02]  /*04c0*/  LDS R13, [R15] ;  /* 0x000000000f0d7984 */ /* 0x000e240000000800 */
[----:B0-----:R-:W-:Y:S01]  /*04d0*/  IADD3 R18, PT, PT, R13, 0x1, RZ ;  /* 0x000000010d127810 */ /* 0x001fe20007ffe0ff */
[----:B------:R-:W-:Y:S02]  /*04e0*/  IMAD R13, R4, 0x4, R7 ;  /* 0x00000004040d7824 */ /* 0x000fe400078e0207 */
[----:B------:R-:W4:Y:S04]  /*04f0*/  LDG.E.U8 R4, desc[UR8][R2.64+0x6] ;  /* 0x0000060802047981 */ /* 0x000f28000c1e1100 */
[----:B------:R-:W-:Y:S04]  /*0500*/  STS [R15], R18 ;  /* 0x000000120f007388 */ /* 0x000fe80000000800 */
[----:B------:R-:W0:Y:S02]  /*0510*/  LDS R9, [R13] ;  /* 0x000000000d097984 */ /* 0x000e240000000800 */
[----:B0-----:R-:W-:-:S02]  /*0520*/  VIADD R20, R9, 0x1 ;  /* 0x0000000109147836 */ /* 0x001fc40000000000 */
[----:B--2---:R-:W-:Y:S02]  /*0530*/  IMAD R9, R6, 0x4, R7 ;  /* 0x0000000406097824 */ /* 0x004fe400078e0207 */
[----:B------:R-:W2:Y:S04]  /*0540*/  LDG.E.U8 R6, desc[UR8][R2.64+0x7] ;  /* 0x0000070802067981 */ /* 0x000ea8000c1e1100 */
[----:B------:R-:W-:Y:S04]  /*0550*/  STS [R13], R20 ;  /* 0x000000140d007388 */ /* 0x000fe80000000800 */
[----:B------:R-:W0:Y:S02]  /*0560*/  LDS R11, [R9] ;  /* 0x00000000090b7984 */ /* 0x000e240000000800 */
[----:B0-----:R-:W-:-:S02]  /*0570*/  VIADD R22, R11, 0x1 ;  /* 0x000000010b167836 */ /* 0x001fc40000000000 */
[--C-:B---3--:R-:W-:Y:S02]  /*0580*/  IMAD R11, R10, 0x4, R7.reuse ;  /* 0x000000040a0b7824 */ /* 0x108fe400078e0207 */
[----:B------:R-:W3:Y:S04]  /*0590*/  LDG.E.U8 R10, desc[UR8][R2.64+0x8] ;  /* 0x00000808020a7981 */ /* 0x000ee8000c1e1100 */
[----:B------:R-:W-:Y:S04]  /*05a0*/  STS [R9], R22 ;  /* 0x0000001609007388 */ /* 0x000fe80000000800 */
[----:B------:R-:W0:Y:S01]  /*05b0*/  LDS R15, [R11] ;  /* 0x000000000b0f7984 */ /* 0x000e220000000800 */
[----:B-----5:R-:W-:Y:S01]  /*05c0*/  IMAD R12, R12, 0x4, R7 ;  /* 0x000000040c0c7824 */ /* 0x020fe200078e0207 */
[----:B0-----:R-:W-:-:S05]  /*05d0*/  IADD3 R18, PT, PT, R15, 0x1, RZ ;  /* 0x000000010f127810 */ /* 0x001fca0007ffe0ff */
[----:B------:R-:W-:Y:S04]  /*05e0*/  STS [R11], R18 ;  /* 0x000000120b007388 */ /* 0x000fe80000000800 */
[----:B------:R-:W0:Y:S01]  /*05f0*/  LDS R13, [R12] ;  /* 0x000000000c0d7984 */ /* 0x000e220000000800 */
[----:B----4-:R-:W-:Y:S02]  /*0600*/  IMAD R14, R14, 0x4, R7 ;  /* 0x000000040e0e7824 */ /* 0x010fe400078e0207 */
[----:B0-----:R-:W-:-:S05]  /*0610*/  VIADD R13, R13, 0x1 ;  /* 0x000000010d0d7836 */ /* 0x001fca0000000000 */
[----:B------:R-:W-:Y:S04]  /*0620*/  STS [R12], R13 ;  /* 0x0000000d0c007388 */ /* 0x000fe80000000800 */
[----:B------:R-:W0:Y:S01]  /*0630*/  LDS R15, [R14] ;  /* 0x000000000e0f7984 */ /* 0x000e220000000800 */
[----:B------:R-:W-:Y:S02]  /*0640*/  IMAD R16, R16, 0x4, R7 ;  /* 0x0000000410107824 */ /* 0x000fe400078e0207 */
[----:B0-----:R-:W-:-:S05]  /*0650*/  VIADD R15, R15, 0x1 ;  /* 0x000000010f0f7836 */ /* 0x001fca0000000000 */
[----:B------:R-:W-:Y:S04]  /*0660*/  STS [R14], R15 ;  /* 0x0000000f0e007388 */ /* 0x000fe80000000800 */
[----:B------:R-:W0:Y:S01]  /*0670*/  LDS R9, [R16] ;  /* 0x0000000010097984 */ /* 0x000e220000000800 */
[----:B------:R-:W-:Y:S01]  /*0680*/  IMAD R8, R8, 0x4, R7 ;  /* 0x0000000408087824 */ /* 0x000fe200078e0207 */
[----:B0-----:R-:W-:-:S05]  /*0690*/  IADD3 R9, PT, PT, R9, 0x1, RZ ;  /* 0x0000000109097810 */ /* 0x001fca0007ffe0ff */
[----:B------:R-:W-:Y:S04]  /*06a0*/  STS [R16], R9 ;  /* 0x0000000910007388 */ /* 0x000fe80000000800 */
[----:B------:R-:W0:Y:S01]  /*06b0*/  LDS R11, [R8] ;  /* 0x00000000080b7984 */ /* 0x000e220000000800 */
[----:B------:R-:W-:Y:S02]  /*06c0*/  IMAD R4, R4, 0x4, R7 ;  /* 0x0000000404047824 */ /* 0x000fe400078e0207 */
[----:B0-----:R-:W-:-:S05]  /*06d0*/  VIADD R11, R11, 0x1 ;  /* 0x000000010b0b7836 */ /* 0x001fca0000000000 */
[----:B------:R-:W-:Y:S04]  /*06e0*/  STS [R8], R11 ;  /* 0x0000000b08007388 */ /* 0x000fe80000000800 */
[----:B------:R-:W0:Y:S01]  /*06f0*/  LDS R12, [R4] ;  /* 0x00000000040c7984 */ /* 0x000e220000000800 */
[----:B--2---:R-:W-:Y:S02]  /*0700*/  IMAD R6, R6, 0x4, R7 ;  /* 0x0000000406067824 */ /* 0x004fe400078e0207 */
[----:B0-----:R-:W-:-:S05]  /*0710*/  VIADD R13, R12, 0x1 ;  /* 0x000000010c0d7836 */ /* 0x001fca0000000000 */
[----:B------:R-:W-:Y:S04]  /*0720*/  STS [R4], R13 ;  /* 0x0000000d04007388 */ /* 0x000fe80000000800 */
[----:B------:R-:W0:Y:S01]  /*0730*/  LDS R12, [R6] ;  /* 0x00000000060c7984 */ /* 0x000e220000000800 */
[----:B---3--:R-:W-:Y:S01]  /*0740*/  IMAD R10, R10, 0x4, R7 ;  /* 0x000000040a0a7824 */ /* 0x008fe200078e0207 */
[----:B0-----:R-:W-:-:S05]  /*0750*/  IADD3 R15, PT, PT, R12, 0x1, RZ ;  /* 0x000000010c0f7810 */ /* 0x001fca0007ffe0ff */
[----:B------:R-:W-:Y:S04]  /*0760*/  STS [R6], R15 ;  /* 0x0000000f06007388 */ /* 0x000fe80000000800 */
[----:B------:R-:W0:Y:S01]  /*0770*/  LDS R9, [R10] ;  /* 0x000000000a097984 */ /* 0x000e220000000800 */
[----:B------:R-:W-:-:S04]  /*0780*/  UIADD3 UR4, UP1, UPT, UR4, -0x10, URZ ;  /* 0xfffffff004047890 */ /* 0x000fc8000ff3e0ff */
[----:B------:R-:W-:Y:S02]  /*0790*/  UIADD3.X UR7, UPT, UPT, UR7, -0x1, URZ, UP1, !UPT ;  /* 0xffffffff07077890 */ /* 0x000fe40008ffe4ff */
[----:B------:R-:W-:-:S04]  /*07a0*/  UISETP.NE.U32.AND UP1, UPT, UR4, URZ, UPT ;  /* 0x000000ff0400728c */ /* 0x000fc8000bf25070 */
[----:B------:R-:W-:Y:S01]  /*07b0*/  UISETP.NE.AND.EX UP1, UPT, UR7, URZ, UPT, UP1 ;  /* 0x000000ff0700728c */ /* 0x000fe2000bf25310 */
[----:B------:R-:W-:Y:S01]  /*07c0*/  IADD3 R2, P0, PT, R2, 0x10, RZ ;  /* 0x0000001002027810 */ /* 0x000fe20007f1e0ff */
[----:B0-----:R-:W-:-:S05]  /*07d0*/  VIADD R9, R9, 0x1 ;  /* 0x0000000109097836 */ /* 0x001fca0000000000 */
[----:B------:R1:W-:Y:S01]  /*07e0*/  STS [R10], R9 ;  /* 0x000000090a007388 */ /* 0x0003e20000000800 */
[----:B------:R-:W-:Y:S01]  /*07f0*/  IMAD.X R3, RZ, RZ, R3, P0 ;  /* 0x000000ffff037224 */ /* 0x000fe200000e0603 */
[----:B------:R-:W-:Y:S06]  /*0800*/  BRA.U UP1, `(.L_x_17) ;  /* 0xfffffff901a47547 */ /* 0x000fec000b83ffff */
.L_x_16:
[----:B------:R-:W-:Y:S05]  /*0810*/  BRA.U !UP0, `(.L_x_15) ;  /* 0x0000000508c47547 */ /* 0x000fea000b800000 */
[----:B------:R-:W-:Y:S02]  /*0820*/  UISETP.GE.U32.AND UP1, UPT, UR10, 0x8, UPT ;  /* 0x000000080a00788c */ /* 0x000fe4000bf26070 */
[----:B------:R-:W-:Y:S02]  /*0830*/  ULOP3.LUT UR4, UR12, 0x7, URZ, 0xc0, !UPT ;  /* 0x000000070c047892 */ /* 0x000fe4000f8ec0ff */
[----:B------:R-:W-:Y:S02]  /*0840*/  UISETP.GE.U32.AND.EX UP1, UPT, URZ, URZ, UPT, UP1 ;  /* 0x000000ffff00728c */ /* 0x000fe4000bf26110 */
[----:B------:R-:W-:-:S04]  /*0850*/  UISETP.NE.U32.AND UP0, UPT, UR4, URZ, UPT ;  /* 0x000000ff0400728c */ /* 0x000fc8000bf05070 */
[----:B------:R-:W-:-:S03]  /*0860*/  UISETP.NE.AND.EX UP0, UPT, URZ, URZ, UPT, UP0 ;  /* 0x000000ffff00728c */ /* 0x000fc6000bf05300 */
[----:B------:R-:W-:Y:S08]  /*0870*/  BRA.U !UP1, `(.L_x_18) ;  /* 0x0000000109c47547 */ /* 0x000ff0000b800000 */
[----:B------:R-:W2:Y:S01]  /*0880*/  LDCU.64 UR10, c[0x0][0x380] ;  /* 0x00007000ff0a77ac */ /* 0x000ea20008000a00 */
[----:B------:R-:W-:Y:S02]  /*0890*/  IMAD.U32 R8, RZ, RZ, UR5 ;  /* 0x00000005ff087e24 */ /* 0x000fe4000f8e00ff */
[----:B-1----:R-:W-:Y:S02]  /*08a0*/  IMAD.U32 R9, RZ, RZ, UR6 ;  /* 0x00000006ff097e24 */ /* 0x002fe4000f8e00ff */
[----:B------:R-:W-:-:S04]  /*08b0*/  IMAD.WIDE.U32 R8, R0, UR12, R8 ;  /* 0x0000000c00087c25 */ /* 0x000fc8000f8e0008 */
[----:B------:R-:W-:Y:S01]  /*08c0*/  IMAD R2, R0, UR13, R9 ;  /* 0x0000000d00027c24 */ /* 0x000fe2000f8e0209 */
[----:B--2---:R-:W-:-:S04]  /*08d0*/  IADD3 R8, P0, PT, R8, UR10, RZ ;  /* 0x0000000a08087c10 */ /* 0x004fc8000ff1e0ff */
[----:B------:R-:W-:-:S05]  /*08e0*/  IADD3.X R9, PT, PT, R2, UR11, RZ, P0, !PT ;  /* 0x0000000b02097c10 */ /* 0x000fca00087fe4ff */
[----:B------:R-:W2:Y:S04]  /*08f0*/  LDG.E.U8 R4, desc[UR8][R8.64] ;  /* 0x0000000808047981 */ /* 0x000ea8000c1e1100 */
[----:B------:R-:W3:Y:S04]  /*0900*/  LDG.E.U8 R10, desc[UR8][R8.64+0x1] ;  /* 0x00000108080a7981 */ /* 0x000ee8000c1e1100 */
[----:B------:R-:W4:Y:S04]  /*0910*/  LDG.E.U8 R12, desc[UR8][R8.64+0x2] ;  /* 0x00000208080c7981 */ /* 0x000f28000c1e1100 */
[----:B------:R-:W5:Y:S04]  /*0920*/  LDG.E.U8 R14, desc[UR8][R8.64+0x3] ;  /* 0x00000308080e7981 */ /* 0x000f68000c1e1100 */
[----:B------:R-:W5:Y:S04]  /*0930*/  LDG.E.U8 R16, desc[UR8][R8.64+0x4] ;  /* 0x0000040808107981 */ /* 0x000f68000c1e1100 */
[----:B------:R-:W5:Y:S04]  /*0940*/  LDG.E.U8 R18, desc[UR8][R8.64+0x5] ;  /* 0x0000050808127981 */ /* 0x000f68000c1e1100 */
[----:B------:R-:W5:Y:S01]  /*0950*/  LDG.E.U8 R2, desc[UR8][R8.64+0x6] ;  /* 0x0000060808027981 */ /* 0x000f62000c1e1100 */
[----:B--2---:R-:W-:-:S03]  /*0960*/  LEA R3, R4, R7, 0x2 ;  /* 0x0000000704037211 */ /* 0x004fc600078e10ff */
[----:B------:R1:W2:Y:S04]  /*0970*/  LDG.E.U8 R4, desc[UR8][R8.64+0x7] ;  /* 0x0000070808047981 */ /* 0x0002a8000c1e1100 */
[----:B------:R-:W0:Y:S01]  /*0980*/  LDS R6, [R3] ;  /* 0x0000000003067984 */ /* 0x000e220000000800 */
[----:B---3--:R-:W-:Y:S02]  /*0990*/  IMAD R10, R10, 0x4, R7 ;  /* 0x000000040a0a7824 */ /* 0x008fe400078e0207 */
[----:B0-----:R-:W-:-:S05]  /*09a0*/  VIADD R6, R6, 0x1 ;  /* 0x0000000106067836 */ /* 0x001fca0000000000 */
[----:B------:R-:W-:Y:S04]  /*09b0*/  STS [R3], R6 ;  /* 0x0000000603007388 */ /* 0x000fe80000000800 */
[----:B------:R-:W0:Y:S01]  /*09c0*/  LDS R11, [R10] ;  /* 0x000000000a0b7984 */ /* 0x000e220000000800 */
[----:B----4-:R-:W-:Y:S02]  /*09d0*/  IMAD R12, R12, 0x4, R7 ;  /* 0x000000040c0c7824 */ /* 0x010fe400078e0207 */
[----:B0-----:R-:W-:-:S05]  /*09e0*/  VIADD R11, R11, 0x1 ;  /* 0x000000010b0b7836 */ /* 0x001fca0000000000 */
[----:B------:R-:W-:Y:S04]  /*09f0*/  STS [R10], R11 ;  /* 0x0000000b0a007388 */ /* 0x000fe80000000800 */
[----:B------:R-:W0:Y:S01]  /*0a00*/  LDS R13, [R12] ;  /* 0x000000000c0d7984 */ /* 0x000e220000000800 */
[----:B-----5:R-:W-:Y:S01]  /*0a10*/  LEA R14, R14, R7, 0x2 ;  /* 0x000000070e0e7211 */ /* 0x020fe200078e10ff */
[----:B0-----:R-:W-:-:S05]  /*0a20*/  VIADD R13, R13, 0x1 ;  /* 0x000000010d0d7836 */ /* 0x001fca0000000000 */
[----:B------:R-:W-:Y:S04]  /*0a30*/  STS [R12], R13 ;  /* 0x0000000d0c007388 */ /* 0x000fe80000000800 */
[----:B-1----:R-:W0:Y:S01]  /*0a40*/  LDS R8, [R14] ;  /* 0x000000000e087984 */ /* 0x002e220000000800 */
[----:B------:R-:W-:Y:S02]  /*0a50*/  IMAD R16, R16, 0x4, R7 ;  /* 0x0000000410107824 */ /* 0x000fe400078e0207 */
[----:B0-----:R-:W-:-:S05]  /*0a60*/  VIADD R9, R8, 0x1 ;  /* 0x0000000108097836 */ /* 0x001fca0000000000 */
[----:B------:R-:W-:Y:S04]  /*0a70*/  STS [R14], R9 ;  /* 0x000000090e007388 */ /* 0x000fe80000000800 */
[----:B------:R-:W0:Y:S01]  /*0a80*/  LDS R3, [R16] ;  /* 0x0000000010037984 */ /* 0x000e220000000800 */
[----:B------:R-:W-:Y:S02]  /*0a90*/  IMAD R18, R18, 0x4, R7 ;  /* 0x0000000412127824 */ /* 0x000fe400078e0207 */
[----:B0-----:R-:W-:-:S05]  /*0aa0*/  VIADD R3, R3, 0x1 ;  /* 0x0000000103037836 */ /* 0x001fca0000000000 */
[----:B------:R-:W-:Y:S04]  /*0ab0*/  STS [R16], R3 ;  /* 0x0000000310007388 */ /* 0x000fe80000000800 */
[----:B------:R-:W0:Y:S01]  /*0ac0*/  LDS R6, [R18] ;  /* 0x0000000012067984 */ /* 0x000e220000000800 */
[----:B------:R-:W-:Y:S01]  /*0ad0*/  LEA R2, R2, R7, 0x2 ;  /* 0x0000000702027211 */ /* 0x000fe200078e10ff */
[----:B0-----:R-:W-:-:S05]  /*0ae0*/  VIADD R11, R6, 0x1 ;  /* 0x00000001060b7836 */ /* 0x001fca0000000000 */
[----:B------:R-:W-:Y:S04]  /*0af0*/  STS [R18], R11 ;  /* 0x0000000b12007388 */ /* 0x000fe80000000800 */
[----:B------:R-:W0:Y:S01]  /*0b00*/  LDS R6, [R2] ;  /* 0x0000000002067984 */ /* 0x000e220000000800 */
[----:B--2---:R-:W-:Y:S02]  /*0b10*/  IMAD R4, R4, 0x4, R7 ;  /* 0x0000000404047824 */ /* 0x004fe400078e0207 */
[----:B0-----:R-:W-:-:S05]  /*0b20*/  VIADD R13, R6, 0x1 ;  /* 0x00000001060d7836 */ /* 0x001fca0000000000 */
[----:B------:R-:W-:Y:S04]  /*0b30*/  STS [R2], R13 ;  /* 0x0000000d02007388 */ /* 0x000fe80000000800 */
[----:B------:R-:W0:Y:S01]  /*0b40*/  LDS R6, [R4] ;  /* 0x0000000004067984 */ /* 0x000e220000000800 */
[----:B------:R-:W-:-:S04]  /*0b50*/  UIADD3 UR5, UP1, UPT, UR5, 0x8, URZ ;  /* 0x0000000805057890 */ /* 0x000fc8000ff3e0ff */
[----:B------:R-:W-:Y:S01]  /*0b60*/  UIADD3.X UR6, UPT, UPT, URZ, UR6, URZ, UP1, !UPT ;  /* 0x00000006ff067290 */ /* 0x000fe20008ffe4ff */
[----:B0-----:R-:W-:-:S05]  /*0b70*/  VIADD R9, R6, 0x1 ;  /* 0x0000000106097836 */ /* 0x001fca0000000000 */
[----:B------:R2:W-:Y:S06]  /*0b80*/  STS [R4], R9 ;  /* 0x0000000904007388 */ /* 0x0005ec0000000800 */
.L_x_18:
        /* <DEDUP_REMOVED lines=8> */
[----:B------:R-:W3:Y:S01]  /*0c10*/  LDCU.64 UR10, c[0x0][0x380] ;  /* 0x00007000ff0a77ac */ /* 0x000ee20008000a00 */
[----:B------:R-:W-:Y:S02]  /*0c20*/  IMAD.U32 R2, RZ, RZ, UR5 ;  /* 0x00000005ff027e24 */ /* 0x000fe4000f8e00ff */
[----:B------:R-:W-:Y:S02]  /*0c30*/  IMAD.U32 R3, RZ, RZ, UR6 ;  /* 0x00000006ff037e24 */ /* 0x000fe4000f8e00ff */
[----:B------:R-:W-:-:S04]  /*0c40*/  IMAD.WIDE.U32 R2, R0, UR12, R2 ;  /* 0x0000000c00027c25 */ /* 0x000fc8000f8e0002 */
[----:B------:R-:W-:Y:S01]  /*0c50*/  IMAD R3, R0, UR13, R3 ;  /* 0x0000000d00037c24 */ /* 0x000fe2000f8e0203 */
[----:B---3--:R-:W-:-:S04]  /*0c60*/  IADD3 R2, P0, PT, R2, UR10, RZ ;  /* 0x0000000a02027c10 */ /* 0x008fc8000ff1e0ff */
[----:B------:R-:W-:-:S05]  /*0c70*/  IADD3.X R3, PT, PT, R3, UR11, RZ, P0, !PT ;  /* 0x0000000b03037c10 */ /* 0x000fca00087fe4ff */
[----:B--2---:R-:W2:Y:S04]  /*0c80*/  LDG.E.U8 R4, desc[UR8][R2.64] ;  /* 0x0000000802047981 */ /* 0x004ea8000c1e1100 */
[----:B------:R-:W3:Y:S04]  /*0c90*/  LDG.E.U8 R6, desc[UR8][R2.64+0x1] ;  /* 0x0000010802067981 */ /* 0x000ee8000c1e1100 */
[----:B------:R-:W4:Y:S04]  /*0ca0*/  LDG.E.U8 R8, desc[UR8][R2.64+0x2] ;  /* 0x0000020802087981 */ /* 0x000f28000c1e1100 */
[----:B-1----:R-:W5:Y:S01]  /*0cb0*/  LDG.E.U8 R10, desc[UR8][R2.64+0x3] ;  /* 0x00000308020a7981 */ /* 0x002f62000c1e1100 */
[----:B------:R-:W-:-:S04]  /*0cc0*/  UIADD3 UR5, UP1, UPT, UR5, 0x4, URZ ;  /* 0x0000000405057890 */ /* 0x000fc8000ff3e0ff */
[----:B------:R-:W-:Y:S01]  /*0cd0*/  UIADD3.X UR6, UPT, UPT, URZ, UR6, URZ, UP1, !UPT ;  /* 0x00000006ff067290 */ /* 0x000fe20008ffe4ff */
[----:B--2---:R-:W-:Y:S01]  /*0ce0*/  LEA R9, R4, R7, 0x2 ;  /* 0x0000000704097211 */ /* 0x004fe200078e10ff */
[----:B---3--:R-:W-:-:S04]  /*0cf0*/  IMAD R11, R6, 0x4, R7 ;  /* 0x00000004060b7824 */ /* 0x008fc800078e0207 */
[----:B------:R-:W1:Y:S01]  /*0d00*/  LDS R4, [R9] ;  /* 0x0000000009047984 */ /* 0x000e620000000800 */
[--C-:B----4-:R-:W-:Y:S02]  /*0d10*/  IMAD R13, R8, 0x4, R7.reuse ;  /* 0x00000004080d7824 */ /* 0x110fe400078e0207 */
[----:B-----5:R-:W-:Y:S02]  /*0d20*/  IMAD R3, R10, 0x4, R7 ;  /* 0x000000040a037824 */ /* 0x020fe400078e0207 */
[----:B-1----:R-:W-:-:S05]  /*0d30*/  VIADD R4, R4, 0x1 ;  /* 0x0000000104047836 */ /* 0x002fca0000000000 */
[----:B------:R-:W-:Y:S04]  /*0d40*/  STS [R9], R4 ;  /* 0x0000000409007388 */ /* 0x000fe80000000800 */
[----:B------:R-:W1:Y:S02]  /*0d50*/  LDS R6, [R11] ;  /* 0x000000000b067984 */ /* 0x000e640000000800 */
[----:B-1----:R-:W-:-:S05]  /*0d60*/  VIADD R6, R6, 0x1 ;  /* 0x0000000106067836 */ /* 0x002fca0000000000 */
[----:B------:R-:W-:Y:S04]  /*0d70*/  STS [R11], R6 ;  /* 0x000000060b007388 */ /* 0x000fe80000000800 */
[----:B------:R-:W1:Y:S02]  /*0d80*/  LDS R8, [R13] ;  /* 0x000000000d087984 */ /* 0x000e640000000800 */
[----:B-1----:R-:W-:-:S05]  /*0d90*/  IADD3 R8, PT, PT, R8, 0x1, RZ ;  /* 0x0000000108087810 */ /* 0x002fca0007ffe0ff */
[----:B------:R-:W-:Y:S04]  /*0da0*/  STS [R13], R8 ;  /* 0x000000080d007388 */ /* 0x000fe80000000800 */
[----:B------:R-:W1:Y:S02]  /*0db0*/  LDS R2, [R3] ;  /* 0x0000000003027984 */ /* 0x000e640000000800 */
[----:B-1----:R-:W-:-:S05]  /*0dc0*/  VIADD R2, R2, 0x1 ;  /* 0x0000000102027836 */ /* 0x002fca0000000000 */
[----:B------:R3:W-:Y:S02]  /*0dd0*/  STS [R3], R2 ;  /* 0x0000000203007388 */ /* 0x0007e40000000800 */
.L_x_19:
[----:B------:R-:W-:Y:S05]  /*0de0*/  BRA.U !UP0, `(.L_x_15) ;  /* 0x0000000108507547 */ /* 0x000fea000b800000 */
[----:B------:R-:W4:Y:S01]  /*0df0*/  LDCU.64 UR10, c[0x0][0x380] ;  /* 0x00007000ff0a77ac */ /* 0x000f220008000a00 */
[----:B---3--:R-:W-:Y:S02]  /*0e00*/  IMAD.U32 R2, RZ, RZ, UR5 ;  /* 0x00000005ff027e24 */ /* 0x008fe4000f8e00ff */
[----:B------:R-:W-:Y:S02]  /*0e10*/  IMAD.U32 R3, RZ, RZ, UR6 ;  /* 0x00000006ff037e24 */ /* 0x000fe4000f8e00ff */
[----:B------:R-:W-:-:S04]  /*0e20*/  IMAD.WIDE.U32 R2, R0, UR12, R2 ;  /* 0x0000000c00027c25 */ /* 0x000fc8000f8e0002 */
[----:B------:R-:W-:Y:S01]  /*0e30*/  IMAD R3, R0, UR13, R3 ;  /* 0x0000000d00037c24 */ /* 0x000fe2000f8e0203 */
[----:B----4-:R-:W-:-:S04]  /*0e40*/  IADD3 R8, P0, PT, R2, UR10, RZ ;  /* 0x0000000a02087c10 */ /* 0x010fc8000ff1e0ff */
[----:B------:R-:W-:-:S09]  /*0e50*/  IADD3.X R3, PT, PT, R3, UR11, RZ, P0, !PT ;  /* 0x0000000b03037c10 */ /* 0x000fd200087fe4ff */
.L_x_20:
[----:B------:R-:W-:-:S06]  /*0e60*/  MOV R2, R8 ;  /* 0x0000000800027202 */ /* 0x000fcc0000000f00 */
[----:B------:R3:W2:Y:S01]  /*0e70*/  LDG.E.U8 R2, desc[UR8][R2.64] ;  /* 0x0000000802027981 */ /* 0x0006a2000c1e1100 */
[----:B------:R-:W-:Y:S01]  /*0e80*/  UIADD3 UR7, UP0, UPT, UR7, -0x1, URZ ;  /* 0xffffffff07077890 */ /* 0x000fe2000ff1e0ff */
[----:B------:R-:W-:-:S03]  /*0e90*/  IADD3 R8, P0, PT, R8, 0x1, RZ ;  /* 0x0000000108087810 */ /* 0x000fc60007f1e0ff */
[----:B------:R-:W-:Y:S02]  /*0ea0*/  UIADD3.X UR4, UPT, UPT, UR4, -0x1, URZ, UP0, !UPT ;  /* 0xffffffff04047890 */ /* 0x000fe400087fe4ff */
[----:B------:R-:W-:Y:S01]  /*0eb0*/  UISETP.NE.U32.AND UP0, UPT, UR7, URZ, UPT ;  /* 0x000000ff0700728c */ /* 0x000fe2000bf05070 */
[----:B---3--:R-:W-:-:S03]  /*0ec0*/  IMAD.X R3, RZ, RZ, R3, P0 ;  /* 0x000000ffff037224 */ /* 0x008fc600000e0603 */
[----:B------:R-:W-:Y:S01]  /*0ed0*/  UISETP.NE.AND.EX UP0, UPT, UR4, URZ, UPT, UP0 ;  /* 0x000000ff0400728c */ /* 0x000fe2000bf05300 */
[----:B--2-4-:R-:W-:-:S05]  /*0ee0*/  IMAD R4, R2, 0x4, R7 ;  /* 0x0000000402047824 */ /* 0x014fca00078e0207 */
[----:B------:R-:W1:Y:S02]  /*0ef0*/  LDS R6, [R4] ;  /* 0x0000000004067984 */ /* 0x000e640000000800 */
[----:B-1----:R-:W-:-:S05]  /*0f00*/  VIADD R9, R6, 0x1 ;  /* 0x0000000106097836 */ /* 0x002fca0000000000 */
[----:B------:R4:W-:Y:S01]  /*0f10*/  STS [R4], R9 ;  /* 0x0000000904007388 */ /* 0x0009e20000000800 */
[----:B------:R-:W-:Y:S05]  /*0f20*/  BRA.U UP0, `(.L_x_20) ;  /* 0xfffffffd00cc7547 */ /* 0x000fea000b83ffff */
.L_x_15:
[----:B------:R-:W-:Y:S01]  /*0f30*/  BAR.SYNC.DEFER_BLOCKING 0x0 ;  /* 0x0000000000007b1d */ /* 0x000fe20000010000 */
[----:B------:R-:W-:-:S13]  /*0f40*/  ISETP.GT.U32.AND P0, PT, R0, 0x19, PT ;  /* 0x000000190000780c */ /* 0x000fda0003f04070 */
[----:B------:R-:W-:Y:S05]  /*0f50*/  @P0 EXIT ;  /* 0x000000000000094d */ /* 0x000fea0003800000 */
[C---:B---3--:R-:W-:Y:S01]  /*0f60*/  IMAD R2, R0.reuse, -0x64, R7 ;  /* 0xffffff9c00027824 */ /* 0x048fe200078e0207 */
[----:B------:R-:W-:Y:S01]  /*0f70*/  UMOV UR5, 0x1b8 ;  /* 0x000001b800057882 */ /* 0x000fe20000000000 */
[----:B------:R-:W-:Y:S01]  /*0f80*/  IMAD R5, R0, 0x4, R5 ;  /* 0x0000000400057824 */ /* 0x000fe200078e0205 */
[----:B------:R-:W-:Y:S02]  /*0f90*/  UMOV UR4, URZ ;  /* 0x000000ff00047c82 */ /* 0x000fe40008000000 */
[----:B------:R-:W-:Y:S04]  /*0fa0*/  LDS R3, [R2] ;  /* 0x0000000002037984 */ /* 0x000fe80000000800 */
[----:B--2-4-:R-:W-:Y:S04]  /*0fb0*/  LDS R4, [R5+0x68] ;  /* 0x0000680005047984 */ /* 0x014fe80000000800 */
[----:B------:R-:W2:Y:S04]  /*0fc0*/  LDS R6, [R5+0xd0] ;  /* 0x0000d00005067984 */ /* 0x000ea80000000800 */
[----:B------:R-:W-:Y:S04]  /*0fd0*/  LDS R8, [R5+0x138] ;  /* 0x0001380005087984 */ /* 0x000fe80000000800 */
[----:B0-----:R-:W0:Y:S04]  /*0fe0*/  LDS R7, [R5+0x1a0] ;  /* 0x0001a00005077984 */ /* 0x001e280000000800 */
[----:B-1----:R-:W-:Y:S04]  /*0ff0*/  LDS R10, [R5+0x208] ;  /* 0x00020800050a7984 */ /* 0x002fe80000000800 */
[----:B------:R-:W1:Y:S04]  /*1000*/  LDS R9, [R5+0x270] ;  /* 0x0002700005097984 */ /* 0x000e680000000800 */
[----:B------:R-:W3:Y:S01]  /*1010*/  LDS R12, [R5+0x2d8] ;  /* 0x0002d800050c7984 */ /* 0x000ee20000000800 */
[----:B--2---:R-:W-:-:S04]  /*1020*/  IADD3 R3, PT, PT, R6, R3, R4 ;  /* 0x0000000306037210 */ /* 0x004fc80007ffe004 */
[----:B0-----:R-:W-:-:S04]  /*1030*/  IADD3 R3, PT, PT, R7, R3, R8 ;  /* 0x0000000307037210 */ /* 0x001fc80007ffe008 */
[----:B-1----:R-:W-:Y:S02]  /*1040*/  IADD3 R9, PT, PT, R9, R3, R10 ;  /* 0x0000000309097210 */ /* 0x002fe40007ffe00a */
[----:B------:R-:W-:-:S03]  /*1050*/  IADD3 R3, PT, PT, R5, 0x270, RZ ;  /* 0x0000027005037810 */ /* 0x000fc60007ffe0ff */
[----:B---3--:R-:W-:-:S07]  /*1060*/  IMAD.IADD R9, R9, 0x1, R12 ;  /* 0x0000000109097824 */ /* 0x008fce00078e020c */
.L_x_21:
        /* <DEDUP_REMOVED lines=12> */
[----:B------:R-:W3:Y:S04]  /*1130*/  LDS R15, [R3+0x3a8] ;  /* 0x0003a800030f7984 */ /* 0x000ee80000000800 */
[----:B------:R-:W-:Y:S04]  /*1140*/  LDS R16, [R3+0x410] ;  /* 0x0004100003107984 */ /* 0x000fe80000000800 */
[----:B------:R-:W4:Y:S04]  /*1150*/  LDS R17, [R3+0x478] ;  /* 0x0004780003117984 */ /* 0x000f280000000800 */
[----:B------:R-:W-:Y:S04]  /*1160*/  LDS R18, [R3+0x4e0] ;  /* 0x0004e00003127984 */ /* 0x000fe80000000800 */
[----:B------:R-:W5:Y:S01]  /*1170*/  LDS R19, [R3+0x548] ;  /* 0x0005480003137984 */ /* 0x000f620000000800 */
        /* <DEDUP_REMOVED lines=9> */
[----:B---3--:R-:W-:-:S03]  /*1210*/  IADD3 R24, PT, PT, R15, R24, R14 ;  /* 0x000000180f187210 */ /* 0x008fc60007ffe00e */
[----:B------:R-:W-:Y:S04]  /*1220*/  LDS R6, [R3+0x820] ;  /* 0x0008200003067984 */ /* 0x000fe80000000800 */
[----:B------:R-:W3:Y:S01]  /*1230*/  LDS R7, [R3+0x888] ;  /* 0x0008880003077984 */ /* 0x000ee20000000800 */
[----:B----4-:R-:W-:-:S03]  /*1240*/  IADD3 R24, PT, PT, R17, R24, R16 ;  /* 0x0000001811187210 */ /* 0x010fc60007ffe010 */
[----:B------:R-:W-:Y:S04]  /*1250*/  LDS R8, [R3+0x8f0] ;  /* 0x0008f00003087984 */ /* 0x000fe80000000800 */
[----:B------:R-:W4:Y:S01]  /*1260*/  LDS R9, [R3+0x958] ;  /* 0x0009580003097984 */ /* 0x000f220000000800 */
[----:B-----5:R-:W-:-:S03]  /*1270*/  IADD3 R24, PT, PT, R19, R24, R18 ;  /* 0x0000001813187210 */ /* 0x020fc60007ffe012 */
        /* <DEDUP_REMOVED lines=93> */
[----:B------:R0:W-:Y:S04]  /*1850*/  LDS R13, [R3+0x22f0] ;  /* 0x0022f000030d7984 */ /* 0x0001e80000000800 */
[----:B------:R-:W5:Y:S01]  /*1860*/  LDS R12, [R25+0x2358] ;  /* 0x00235800190c7984 */ /* 0x000f620000000800 */
[----:B-1----:R-:W-:-:S03]  /*1870*/  IADD3 R16, PT, PT, R22, R16, R23 ;  /* 0x0000001016107210 */ /* 0x002fc60007ffe017 */
[----:B------:R-:W-:Y:S01]  /*1880*/  LDS R14, [R25+0x23c0] ;  /* 0x0023c000190e7984 */ /* 0x000fe20000000800 */
[----:B0-----:R-:W-:-:S03]  /*1890*/  VIADD R3, R3, 0x23c0 ;  /* 0x000023c003037836 */ /* 0x001fc60000000000 */
[----:B------:R-:W0:Y:S01]  /*18a0*/  LDS R15, [R25+0x2428] ;  /* 0x00242800190f7984 */ /* 0x000e220000000800 */
[----:B--2---:R-:W-:-:S04]  /*18b0*/  IADD3 R4, PT, PT, R4, R16, R5 ;  /* 0x0000001004047210 */ /* 0x004fc80007ffe005 */
[----:B---3--:R-:W-:-:S04]  /*18c0*/  IADD3 R4, PT, PT, R6, R4, R7 ;  /* 0x0000000406047210 */ /* 0x008fc80007ffe007 */
[----:B----4-:R-:W-:-:S04]  /*18d0*/  IADD3 R4, PT, PT, R9, R4, R8 ;  /* 0x0000000409047210 */ /* 0x010fc80007ffe008 */
[----:B-----5:R-:W-:-:S04]  /*18e0*/  IADD3 R4, PT, PT, R10, R4, R11 ;  /* 0x000000040a047210 */ /* 0x020fc80007ffe00b */
        /* <DEDUP_REMOVED lines=9> */
.L_x_22:
        /* <DEDUP_REMOVED lines=16> */
.L_x_26:


//--------------------- .text._Z12shiftLettersPh  --------------------------
	.section	.text._Z12shiftLettersPh,"ax",@progbits
	.align	128
        .global         _Z12shiftLettersPh
        .type           _Z12shiftLettersPh,@function
        .size           _Z12shiftLettersPh,(.L_x_27 - _Z12shiftLettersPh)
        .other          _Z12shiftLettersPh,@"STO_CUDA_ENTRY STV_DEFAULT"
_Z12shiftLettersPh:
.text._Z12shiftLettersPh:
[----:B------:R-:W-:Y:S01]  /*0000*/  LDC R1, c[0x0][0x37c] ;  /* 0x0000df00ff017b82 */ /* 0x000fe20000000800 */
[----:B------:R-:W0:Y:S07]  /*0010*/  S2R R3, SR_TID.X ;  /* 0x0000000000037919 */ /* 0x000e2e0000002100 */
[----:B------:R-:W0:Y:S01]  /*0020*/  S2UR UR4, SR_CTAID.X ;  /* 0x00000000000479c3 */ /* 0x000e220000002500 */
[----:B------:R-:W1:Y:S01]  /*0030*/  LDCU.64 UR8, c[0x0][0x380] ;  /* 0x00007000ff0877ac */ /* 0x000e620008000a00 */
[----:B------:R-:W2:Y:S06]  /*0040*/  LDCU.64 UR6, c[0x0][0x358] ;  /* 0x00006b00ff0677ac */ /* 0x000eac0008000a00 */
[----:B------:R-:W0:Y:S02]  /*0050*/  LDC R2, c[0x0][0x360] ;  /* 0x0000d800ff027b82 */ /* 0x000e240000000800 */
[----:B0-----:R-:W-:Y:S01]  /*0060*/  IMAD R2, R2, UR4, R3 ;  /* 0x0000000402027c24 */ /* 0x001fe2000f8e0203 */
[----:B------:R-:W0:Y:S04]  /*0070*/  LDCU.U8 UR4, c[0x3][URZ] ;  /* 0x00c00000ff0477ac */ /* 0x000e280008000000 */
[----:B-1----:R-:W-:-:S04]  /*0080*/  IADD3 R2, P0, PT, R2, UR8, RZ ;  /* 0x0000000802027c10 */ /* 0x002fc8000ff1e0ff */
[----:B------:R-:W-:-:S05]  /*0090*/  IADD3.X R3, PT, PT, RZ, UR9, RZ, P0, !PT ;  /* 0x00000009ff037c10 */ /* 0x000fca00087fe4ff */
[----:B--2---:R-:W2:Y:S01]  /*00a0*/  LDG.E.U8 R0, desc[UR6][R2.64] ;  /* 0x0000000602007981 */ /* 0x004ea2000c1e1100 */
[----:B0-----:R-:W-:-:S04]  /*00b0*/  UIADD3 UR4, UPT, UPT, URZ, -UR4, URZ ;  /* 0x80000004ff047290 */ /* 0x001fc8000fffe0ff */
[----:B------:R-:W-:-:S06]  /*00c0*/  UPRMT UR4, UR4, 0x7710, URZ ;  /* 0x0000771004047896 */ /* 0x000fcc00080000ff */
[----:B--2---:R-:W-:-:S05]  /*00d0*/  IADD3 R5, PT, PT, R0, UR4, RZ ;  /* 0x0000000400057c10 */ /* 0x004fca000fffe0ff */
[----:B------:R-:W-:Y:S01]  /*00e0*/  STG.E.U8 desc[UR6][R2.64], R5 ;  /* 0x0000000502007986 */ /* 0x000fe2000c101106 */
[----:B------:R-:W-:Y:S05]  /*00f0*/  EXIT ;  /* 0x000000000000794d */ /* 0x000fea0003800000 */
.L_x_23:
        /* <DEDUP_REMOVED lines=16> */
.L_x_27:


//--------------------- .nv.shared._Z21countLettersRegistersPhPjm --------------------------
	.section	.nv.shared._Z21countLettersRegistersPhPjm,"aw",@nobits
	.sectionflags	@""
	.align	4
.nv.shared._Z21countLettersRegistersPhPjm:
	.zero		47616


//--------------------- .nv.shared.reserved.0     --------------------------
	.section	.nv.shared.reserved.0,"aw",@nobits
	.weak		__nv_reservedSMEM_offset_0_alias
	.size		__nv_reservedSMEM_offset_0_alias, 0, 64
	.other		__nv_reservedSMEM_offset_0_alias,@"STO_CUDA_RESERVED_SHARED STV_DEFAULT"
__nv_reservedSMEM_offset_0_alias:
	.zero		0
	.zero		64


//--------------------- .nv.shared._Z18countLettersSharedPhPjm --------------------------
	.section	.nv.shared._Z18countLettersSharedPhPjm,"aw",@nobits
	.sectionflags	@""
	.align	4
.nv.shared._Z18countLettersSharedPhPjm:
	.zero		47616


//--------------------- .nv.constant0._Z21countLettersRegistersPhPjm --------------------------
	.section	.nv.constant0._Z21countLettersRegistersPhPjm,"a",@progbits
	.sectionflags	@""
	.align	4
.nv.constant0._Z21countLettersRegistersPhPjm:
	.zero		920


//--------------------- .nv.constant0._Z18countLettersGlobalPhPjS0_m --------------------------
	.section	.nv.constant0._Z18countLettersGlobalPhPjS0_m,"a",@progbits
	.sectionflags	@""
	.align	4
.nv.constant0._Z18countLettersGlobalPhPjS0_m:
	.zero		928


//--------------------- .nv.constant0._Z18countLettersSharedPhPjm --------------------------
	.section	.nv.constant0._Z18countLettersSharedPhPjm,"a",@progbits
	.sectionflags	@""
	.align	4
.nv.constant0._Z18countLettersSharedPhPjm:
	.zero		920


//--------------------- .nv.constant0._Z12shiftLettersPh --------------------------
	.section	.nv.constant0._Z12shiftLettersPh,"a",@progbits
	.sectionflags	@""
	.align	4
.nv.constant0._Z12shiftLettersPh:
	.zero		904


//--------------------- SYMBOLS --------------------------

	.type		.nv.reservedSmem.offset0,@object
	.size		.nv.reservedSmem.offset0,0x4
	.type		.nv.reservedSmem.cap,@object
	.size		.nv.reservedSmem.cap,0x4
